	.headerflags	@"EF_CUDA_TEXMODE_UNIFIED EF_CUDA_64BIT_ADDRESS EF_CUDA_SM86 EF_CUDA_VIRTUAL_SM(EF_CUDA_SM86)"
	.elftype	@"ET_EXEC"


//--------------------- .nv.info                  --------------------------
	.section	.nv.info,"",@"SHT_CUDA_INFO"
	.align	4


	//----- nvinfo : EIATTR_REGCOUNT
	.align		4
        /*0000*/ 	.byte	0x04, 0x2f
        /*0002*/ 	.short	(.L_1 - .L_0)
	.align		4
.L_0:
        /*0004*/ 	.word	index@(triton__0d1d2d3d4d5d6d7d8d9d10de11de)
        /*0008*/ 	.word	0x00000028


	//----- nvinfo : EIATTR_MAX_STACK_SIZE
	.align		4
.L_1:
        /*000c*/ 	.byte	0x04, 0x23
        /*000e*/ 	.short	(.L_3 - .L_2)
	.align		4
.L_2:
        /*0010*/ 	.word	index@(triton__0d1d2d3d4d5d6d7d8d9d10de11de)
        /*0014*/ 	.word	0x00000000


	//----- nvinfo : EIATTR_MIN_STACK_SIZE
	.align		4
.L_3:
        /*0018*/ 	.byte	0x04, 0x12
        /*001a*/ 	.short	(.L_5 - .L_4)
	.align		4
.L_4:
        /*001c*/ 	.word	index@(triton__0d1d2d3d4d5d6d7d8d9d10de11de)
        /*0020*/ 	.word	0x00000000


	//----- nvinfo : EIATTR_FRAME_SIZE
	.align		4
.L_5:
        /*0024*/ 	.byte	0x04, 0x11
        /*0026*/ 	.short	(.L_7 - .L_6)
	.align		4
.L_6:
        /*0028*/ 	.word	index@(triton__0d1d2d3d4d5d6d7d8d9d10de11de)
        /*002c*/ 	.word	0x00000000
.L_7:


//--------------------- .nv.info.triton__0d1d2d3d4d5d6d7d8d9d10de11de --------------------------
	.section	.nv.info.triton__0d1d2d3d4d5d6d7d8d9d10de11de,"",@"SHT_CUDA_INFO"
	.align	4


	//----- nvinfo : EIATTR_CUDA_API_VERSION
	.align		4
        /*0000*/ 	.byte	0x04, 0x37
        /*0002*/ 	.short	(.L_9 - .L_8)
.L_8:
        /*0004*/ 	.word	0x0000007b


	//----- nvinfo : EIATTR_SW2861232_WAR
	.align		4
.L_9:
        /*0008*/ 	.byte	0x01, 0x35
	.zero		2


	//----- nvinfo : EIATTR_PARAM_CBANK
	.align		4
        /*000c*/ 	.byte	0x04, 0x0a
        /*000e*/ 	.short	(.L_11 - .L_10)
	.align		4
.L_10:
        /*0010*/ 	.word	index@(.nv.constant0.triton__0d1d2d3d4d5d6d7d8d9d10de11de)
        /*0014*/ 	.short	0x0160
        /*0016*/ 	.short	0x0058


	//----- nvinfo : EIATTR_CBANK_PARAM_SIZE
	.align		4
.L_11:
        /*0018*/ 	.byte	0x03, 0x19
        /*001a*/ 	.short	0x0058


	//----- nvinfo : EIATTR_KPARAM_INFO
	.align		4
        /*001c*/ 	.byte	0x04, 0x17
        /*001e*/ 	.short	(.L_13 - .L_12)
.L_12:
        /*0020*/ 	.word	0x00000000
        /*0024*/ 	.short	0x000b
        /*0026*/ 	.short	0x0054
        /*0028*/ 	.byte	0x00, 0xf0, 0x11, 0x00


	//----- nvinfo : EIATTR_KPARAM_INFO
	.align		4
.L_13:
        /*002c*/ 	.byte	0x04, 0x17
        /*002e*/ 	.short	(.L_15 - .L_14)
.L_14:
        /*0030*/ 	.word	0x00000000
        /*0034*/ 	.short	0x000a
        /*0036*/ 	.short	0x0050
        /*0038*/ 	.byte	0x00, 0xf0, 0x11, 0x00


	//----- nvinfo : EIATTR_KPARAM_INFO
	.align		4
.L_15:
        /*003c*/ 	.byte	0x04, 0x17
        /*003e*/ 	.short	(.L_17 - .L_16)
.L_16:
        /*0040*/ 	.word	0x00000000
        /*0044*/ 	.short	0x0009
        /*0046*/ 	.short	0x0048
        /*0048*/ 	.byte	0x00, 0xf0, 0x21, 0x00


	//----- nvinfo : EIATTR_KPARAM_INFO
	.align		4
.L_17:
        /*004c*/ 	.byte	0x04, 0x17
        /*004e*/ 	.short	(.L_19 - .L_18)
.L_18:
        /*0050*/ 	.word	0x00000000
        /*0054*/ 	.short	0x0008
        /*0056*/ 	.short	0x0040
        /*0058*/ 	.byte	0x00, 0xf0, 0x21, 0x00


	//----- nvinfo : EIATTR_KPARAM_INFO
	.align		4
.L_19:
        /*005c*/ 	.byte	0x04, 0x17
        /*005e*/ 	.short	(.L_21 - .L_20)
.L_20:
        /*0060*/ 	.word	0x00000000
        /*0064*/ 	.short	0x0007
        /*0066*/ 	.short	0x0038
        /*0068*/ 	.byte	0x00, 0xf0, 0x21, 0x00


	//----- nvinfo : EIATTR_KPARAM_INFO
	.align		4
.L_21:
        /*006c*/ 	.byte	0x04, 0x17
        /*006e*/ 	.short	(.L_23 - .L_22)
.L_22:
        /*0070*/ 	.word	0x00000000
        /*0074*/ 	.short	0x0006
        /*0076*/ 	.short	0x0030
        /*0078*/ 	.byte	0x00, 0xf0, 0x21, 0x00


	//----- nvinfo : EIATTR_KPARAM_INFO
	.align		4
.L_23:
        /*007c*/ 	.byte	0x04, 0x17
        /*007e*/ 	.short	(.L_25 - .L_24)
.L_24:
        /*0080*/ 	.word	0x00000000
        /*0084*/ 	.short	0x0005
        /*0086*/ 	.short	0x0028
        /*0088*/ 	.byte	0x00, 0xf0, 0x21, 0x00


	//----- nvinfo : EIATTR_KPARAM_INFO
	.align		4
.L_25:
        /*008c*/ 	.byte	0x04, 0x17
        /*008e*/ 	.short	(.L_27 - .L_26)
.L_26:
        /*0090*/ 	.word	0x00000000
        /*0094*/ 	.short	0x0004
        /*0096*/ 	.short	0x0020
        /*0098*/ 	.byte	0x00, 0xf0, 0x21, 0x00


	//----- nvinfo : EIATTR_KPARAM_INFO
	.align		4
.L_27:
        /*009c*/ 	.byte	0x04, 0x17
        /*009e*/ 	.short	(.L_29 - .L_28)
.L_28:
        /*00a0*/ 	.word	0x00000000
        /*00a4*/ 	.short	0x0003
        /*00a6*/ 	.short	0x0018
        /*00a8*/ 	.byte	0x00, 0xf0, 0x21, 0x00


	//----- nvinfo : EIATTR_KPARAM_INFO
	.align		4
.L_29:
        /*00ac*/ 	.byte	0x04, 0x17
        /*00ae*/ 	.short	(.L_31 - .L_30)
.L_30:
        /*00b0*/ 	.word	0x00000000
        /*00b4*/ 	.short	0x0002
        /*00b6*/ 	.short	0x0010
        /*00b8*/ 	.byte	0x00, 0xf0, 0x21, 0x00


	//----- nvinfo : EIATTR_KPARAM_INFO
	.align		4
.L_31:
        /*00bc*/ 	.byte	0x04, 0x17
        /*00be*/ 	.short	(.L_33 - .L_32)
.L_32:
        /*00c0*/ 	.word	0x00000000
        /*00c4*/ 	.short	0x0001
        /*00c6*/ 	.short	0x0008
        /*00c8*/ 	.byte	0x00, 0xf0, 0x21, 0x00


	//----- nvinfo : EIATTR_KPARAM_INFO
	.align		4
.L_33:
        /*00cc*/ 	.byte	0x04, 0x17
        /*00ce*/ 	.short	(.L_35 - .L_34)
.L_34:
        /*00d0*/ 	.word	0x00000000
        /*00d4*/ 	.short	0x0000
        /*00d6*/ 	.short	0x0000
        /*00d8*/ 	.byte	0x00, 0xf0, 0x21, 0x00


	//----- nvinfo : EIATTR_MAXREG_COUNT
	.align		4
.L_35:
        /*00dc*/ 	.byte	0x03, 0x1b
        /*00de*/ 	.short	0x00ff


	//----- nvinfo : EIATTR_COOP_GROUP_MASK_REGIDS
	.align		4
        /*00e0*/ 	.byte	0x04, 0x29
        /*00e2*/ 	.short	(.L_37 - .L_36)


	//   ....[0]....
.L_36:
        /*00e4*/ 	.word	0xffffffff


	//   ....[1]....
        /*00e8*/ 	.word	0xffffffff


	//   ....[2]....
        /*00ec*/ 	.word	0xffffffff


	//   ....[3]....
        /*00f0*/ 	.word	0xffffffff


	//   ....[4]....
        /*00f4*/ 	.word	0xffffffff


	//   ....[5]....
        /*00f8*/ 	.word	0xffffffff


	//   ....[6]....
        /*00fc*/ 	.word	0xffffffff


	//   ....[7]....
        /*0100*/ 	.word	0xffffffff


	//   ....[8]....
        /*0104*/ 	.word	0xffffffff


	//   ....[9]....
        /*0108*/ 	.word	0xffffffff


	//   ....[10]....
        /*010c*/ 	.word	0xffffffff


	//   ....[11]....
        /*0110*/ 	.word	0xffffffff


	//   ....[12]....
        /*0114*/ 	.word	0xffffffff


	//   ....[13]....
        /*0118*/ 	.word	0xffffffff


	//   ....[14]....
        /*011c*/ 	.word	0xffffffff


	//   ....[15]....
        /*0120*/ 	.word	0xffffffff


	//----- nvinfo : EIATTR_COOP_GROUP_INSTR_OFFSETS
	.align		4
.L_37:
        /*0124*/ 	.byte	0x04, 0x28
        /*0126*/ 	.short	(.L_39 - .L_38)


	//   ....[0]....
.L_38:
        /*0128*/ 	.word	0x00001130


	//   ....[1]....
        /*012c*/ 	.word	0x00001150


	//   ....[2]....
        /*0130*/ 	.word	0x00001170


	//   ....[3]....
        /*0134*/ 	.word	0x00001190


	//   ....[4]....
        /*0138*/ 	.word	0x000011c0


	//   ....[5]....
        /*013c*/ 	.word	0x00001240


	//   ....[6]....
        /*0140*/ 	.word	0x00001260


	//   ....[7]....
        /*0144*/ 	.word	0x00001290


	//   ....[8]....
        /*0148*/ 	.word	0x00001cf0


	//   ....[9]....
        /*014c*/ 	.word	0x00001d50


	//   ....[10]....
        /*0150*/ 	.word	0x00001d70


	//   ....[11]....
        /*0154*/ 	.word	0x00001d90


	//   ....[12]....
        /*0158*/ 	.word	0x00001dc0


	//   ....[13]....
        /*015c*/ 	.word	0x00001e20


	//   ....[14]....
        /*0160*/ 	.word	0x00001e50


	//   ....[15]....
        /*0164*/ 	.word	0x00001e70


	//----- nvinfo : EIATTR_EXIT_INSTR_OFFSETS
	.align		4
.L_39:
        /*0168*/ 	.byte	0x04, 0x1c
        /*016a*/ 	.short	(.L_41 - .L_40)


	//   ....[0]....
.L_40:
        /*016c*/ 	.word	0x000027d0


	//   ....[1]....
        /*0170*/ 	.word	0x000027f0


	//----- nvinfo : EIATTR_MAX_THREADS
	.align		4
.L_41:
        /*0174*/ 	.byte	0x04, 0x05
        /*0176*/ 	.short	(.L_43 - .L_42)
.L_42:
        /*0178*/ 	.word	0x00000100
        /*017c*/ 	.word	0x00000001
        /*0180*/ 	.word	0x00000001
.L_43:


//--------------------- .nv.rel.action            --------------------------
	.section	.nv.rel.action,"",@"SHT_CUDA_RELOCINFO"
	.align	8
	.sectionentsize	8
        /*0000*/ 	.byte	0x73, 0x00, 0x00, 0x00, 0x00, 0x00, 0x00, 0x00, 0x00, 0x00, 0x00, 0x11, 0x25, 0x00, 0x05, 0x36


//--------------------- .nv.constant0.triton__0d1d2d3d4d5d6d7d8d9d10de11de --------------------------
	.section	.nv.constant0.triton__0d1d2d3d4d5d6d7d8d9d10de11de,"a",@progbits
	.align	4
.nv.constant0.triton__0d1d2d3d4d5d6d7d8d9d10de11de:
	.zero		440


//--------------------- .text.triton__0d1d2d3d4d5d6d7d8d9d10de11de --------------------------
	.section	.text.triton__0d1d2d3d4d5d6d7d8d9d10de11de,"ax",@progbits
	.sectionflags	@"SHF_BARRIERS=1"
	.sectioninfo	@"SHI_REGISTERS=40"
	.align	128
        .global         triton__0d1d2d3d4d5d6d7d8d9d10de11de
        .type           triton__0d1d2d3d4d5d6d7d8d9d10de11de,@function
        .size           triton__0d1d2d3d4d5d6d7d8d9d10de11de,(.L_x_2 - triton__0d1d2d3d4d5d6d7d8d9d10de11de)
        .other          triton__0d1d2d3d4d5d6d7d8d9d10de11de,@"STO_CUDA_ENTRY STV_DEFAULT"
triton__0d1d2d3d4d5d6d7d8d9d10de11de:
.text.triton__0d1d2d3d4d5d6d7d8d9d10de11de:
[----:B------:R-:W-:-:S02]  /*0000*/  MOV R1, c[0x0][0x28] ;  /* 0x00000a0000017a02 */ /* 0x000fc40000000f00 */
[----:B------:R-:W0:Y:S01]  /*0010*/  S2R R36, SR_TID.X ;  /* 0x0000000000247919 */ /* 0x000e220000002100 */
[----:B------:R-:W-:Y:S01]  /*0020*/  MOV R2, 0x2 ;  /* 0x0000000200027802 */ /* 0x000fe20000000f00 */
[----:B------:R-:W-:Y:S01]  /*0030*/  CS2R R24, SRZ ;  /* 0x0000000000187805 */ /* 0x000fe2000001ff00 */
[----:B------:R-:W-:Y:S01]  /*0040*/  MOV R31, 0x4 ;  /* 0x00000004001f7802 */ /* 0x000fe20000000f00 */
[----:B------:R-:W1:Y:S01]  /*0050*/  S2R R35, SR_CTAID.X ;  /* 0x0000000000237919 */ /* 0x000e620000002500 */
[----:B------:R-:W-:Y:S01]  /*0060*/  CS2R R12, SRZ ;  /* 0x00000000000c7805 */ /* 0x000fe2000001ff00 */
[----:B------:R-:W-:Y:S01]  /*0070*/  CS2R R14, SRZ ;  /* 0x00000000000e7805 */ /* 0x000fe2000001ff00 */
[----:B------:R-:W-:Y:S01]  /*0080*/  ULDC.64 UR4, c[0x0][0x118] ;  /* 0x0000460000047ab9 */ /* 0x000fe20000000a00 */
[----:B------:R-:W-:Y:S02]  /*0090*/  MOV R30, 0x10 ;  /* 0x00000010001e7802 */ /* 0x000fe40000000f00 */
[----:B0-----:R-:W-:-:S02]  /*00a0*/  SHF.L.U32 R37, R36, 0x2, RZ ;  /* 0x0000000224257819 */ /* 0x001fc400000006ff */
[----:B------:R-:W-:Y:S02]  /*00b0*/  LOP3.LUT R3, R36, 0xff, RZ, 0xc0, !PT ;  /* 0x000000ff24037812 */ /* 0x000fe400078ec0ff */
[----:B------:R-:W-:Y:S02]  /*00c0*/  LOP3.LUT R37, R37, 0x3fc, RZ, 0xc0, !PT ;  /* 0x000003fc25257812 */ /* 0x000fe400078ec0ff */
[----:B-1----:R-:W-:-:S03]  /*00d0*/  ISETP.GE.AND P1, PT, R35, 0x200, PT ;  /* 0x000002002300780c */ /* 0x002fc60003f26270 */
[----:B------:R-:W-:-:S04]  /*00e0*/  IMAD R34, R35, 0x900, R37 ;  /* 0x0000090023227824 */ /* 0x000fc800078e0225 */
[----:B------:R-:W-:-:S04]  /*00f0*/  IMAD.WIDE R6, R34, R2, c[0x0][0x180] ;  /* 0x0000600022067625 */ /* 0x000fc800078e0202 */
[CC--:B------:R-:W-:Y:S02]  /*0100*/  IMAD.WIDE R10, R34.reuse, R31.reuse, c[0x0][0x198] ;  /* 0x00006600220a7625 */ /* 0x0c0fe400078e021f */
[----:B------:R0:W2:Y:S01]  /*0110*/  @!P1 LDG.E.EL.64 R24, [R6.64] ;  /* 0x0000000406189981 */ /* 0x0000a2000c2e1b00 */
[----:B------:R-:W-:Y:S01]  /*0120*/  MOV R4, RZ ;  /* 0x000000ff00047202 */ /* 0x000fe20000000f00 */
[----:B------:R-:W-:Y:S02]  /*0130*/  IMAD.WIDE.U32 R32, R3, R30, c[0x0][0x190] ;  /* 0x0000640003207625 */ /* 0x000fe400078e001e */
[----:B------:R1:W3:Y:S02]  /*0140*/  @!P1 LDG.E.EL.128 R12, [R10.64] ;  /* 0x000000040a0c9981 */ /* 0x0002e4000c2e1d00 */
[----:B------:R-:W-:Y:S02]  /*0150*/  IMAD.WIDE R8, R35, R31, c[0x0][0x188] ;  /* 0x0000620023087625 */ /* 0x000fe400078e021f */
[----:B------:R-:W4:Y:S04]  /*0160*/  LDG.E.EL.128 R16, [R32.64] ;  /* 0x0000000420107981 */ /* 0x000f28000c2e1d00 */
[----:B------:R1:W5:Y:S01]  /*0170*/  @!P1 LDG.E.EL R4, [R8.64] ;  /* 0x0000000408049981 */ /* 0x000362000c2e1900 */
[----:B------:R-:W-:Y:S01]  /*0180*/  CS2R R22, SRZ ;  /* 0x0000000000167805 */ /* 0x000fe2000001ff00 */
[----:B------:R-:W-:Y:S01]  /*0190*/  CS2R R20, SRZ ;  /* 0x0000000000147805 */ /* 0x000fe2000001ff00 */
[----:B------:R-:W-:-:S04]  /*01a0*/  IMAD.WIDE R26, R34, R2, c[0x0][0x168] ;  /* 0x00005a00221a7625 */ /* 0x000fc800078e0202 */
[----:B------:R-:W-:Y:S01]  /*01b0*/  IMAD.WIDE R28, R34, R2, c[0x0][0x170] ;  /* 0x00005c00221c7625 */ /* 0x000fe200078e0202 */
[----:B------:R1:W5:Y:S04]  /*01c0*/  @!P1 LDG.E.EL.64 R22, [R26.64] ;  /* 0x000000041a169981 */ /* 0x000368000c2e1b00 */
[----:B------:R-:W5:Y:S01]  /*01d0*/  @!P1 LDG.E.EL.64 R20, [R28.64] ;  /* 0x000000041c149981 */ /* 0x000f62000c2e1b00 */
[----:B0-----:R-:W-:-:S05]  /*01e0*/  IMAD.WIDE.U32 R6, R3, R30, c[0x0][0x178] ;  /* 0x00005e0003067625 */ /* 0x001fca00078e001e */
[----:B-1----:R-:W5:Y:S01]  /*01f0*/  LDG.E.EL.128 R8, [R6.64] ;  /* 0x0000000406087981 */ /* 0x002f62000c2e1d00 */
[----:B--2---:R-:W-:Y:S02]  /*0200*/  SEL R24, R24, RZ, !P1 ;  /* 0x000000ff18187207 */ /* 0x004fe40004800000 */
[----:B---3--:R-:W-:Y:S02]  /*0210*/  SEL R3, R12, RZ, !P1 ;  /* 0x000000ff0c037207 */ /* 0x008fe40004800000 */
[----:B------:R-:W-:Y:S02]  /*0220*/  SHF.L.U32 R12, R24, 0x10, RZ ;  /* 0x00000010180c7819 */ /* 0x000fe400000006ff */
[----:B------:R-:W-:Y:S01]  /*0230*/  SEL R5, R13, RZ, !P1 ;  /* 0x000000ff0d057207 */ /* 0x000fe20004800000 */
[----:B----4-:R-:W-:Y:S01]  /*0240*/  FADD R13, R16, 1 ;  /* 0x3f800000100d7421 */ /* 0x010fe20000000000 */
[----:B------:R-:W-:Y:S01]  /*0250*/  SEL R25, R25, RZ, !P1 ;  /* 0x000000ff19197207 */ /* 0x000fe20004800000 */
[----:B-----5:R-:W-:-:S04]  /*0260*/  FMUL R16, R12, R4 ;  /* 0x000000040c107220 */ /* 0x020fc80000400000 */
[----:B------:R-:W-:Y:S01]  /*0270*/  FFMA R3, R16, R13, R3 ;  /* 0x0000000d10037223 */ /* 0x000fe20000000003 */
[----:B------:R-:W-:Y:S01]  /*0280*/  PRMT R13, R25, 0x7632, R13 ;  /* 0x00007632190d7816 */ /* 0x000fe2000000000d */
[----:B------:R-:W-:Y:S01]  /*0290*/  FADD R26, R19, 1 ;  /* 0x3f800000131a7421 */ /* 0x000fe20000000000 */
[----:B------:R-:W-:Y:S02]  /*02a0*/  SHF.L.U32 R19, R25, 0x10, RZ ;  /* 0x0000001019137819 */ /* 0x000fe400000006ff */
[----:B------:R-:W-:Y:S02]  /*02b0*/  SHF.L.U32 R27, R13, 0x10, RZ ;  /* 0x000000100d1b7819 */ /* 0x000fe400000006ff */
[----:B------:R-:W-:Y:S02]  /*02c0*/  SEL R23, R23, RZ, !P1 ;  /* 0x000000ff17177207 */ /* 0x000fe40004800000 */
[----:B------:R-:W-:Y:S02]  /*02d0*/  SEL R13, R21, RZ, !P1 ;  /* 0x000000ff150d7207 */ /* 0x000fe40004800000 */
[----:B------:R-:W-:Y:S01]  /*02e0*/  PRMT R24, R24, 0x7632, R24 ;  /* 0x0000763218187816 */ /* 0x000fe20000000018 */
[----:B------:R-:W-:Y:S01]  /*02f0*/  FADD R12, R17, 1 ;  /* 0x3f800000110c7421 */ /* 0x000fe20000000000 */
[----:B------:R-:W-:Y:S01]  /*0300*/  SEL R14, R14, RZ, !P1 ;  /* 0x000000ff0e0e7207 */ /* 0x000fe20004800000 */
[----:B------:R-:W-:Y:S01]  /*0310*/  FADD R17, R18, 1 ;  /* 0x3f80000012117421 */ /* 0x000fe20000000000 */
[----:B------:R-:W-:Y:S01]  /*0320*/  SEL R15, R15, RZ, !P1 ;  /* 0x000000ff0f0f7207 */ /* 0x000fe20004800000 */
[-C--:B------:R-:W-:Y:S01]  /*0330*/  FMUL R19, R19, R4.reuse ;  /* 0x0000000413137220 */ /* 0x080fe20000400000 */
[----:B------:R-:W-:Y:S01]  /*0340*/  SHF.L.U32 R16, R23, 0x10, RZ ;  /* 0x0000001017107819 */ /* 0x000fe200000006ff */
[----:B------:R-:W-:Y:S01]  /*0350*/  FMUL R18, R27, R4 ;  /* 0x000000041b127220 */ /* 0x000fe20000400000 */
[----:B------:R-:W-:-:S02]  /*0360*/  SHF.L.U32 R21, R13, 0x10, RZ ;  /* 0x000000100d157819 */ /* 0x000fc400000006ff */
[----:B------:R-:W-:Y:S01]  /*0370*/  SHF.L.U32 R25, R24, 0x10, RZ ;  /* 0x0000001018197819 */ /* 0x000fe200000006ff */
[----:B------:R-:W-:Y:S01]  /*0380*/  FFMA R28, R19, R17, R14 ;  /* 0x00000011131c7223 */ /* 0x000fe2000000000e */
[----:B------:R-:W-:Y:S01]  /*0390*/  FFMA R26, R18, R26, R15 ;  /* 0x0000001a121a7223 */ /* 0x000fe2000000000f */
[----:B------:R-:W-:Y:S01]  /*03a0*/  FADD R14, R16, R21 ;  /* 0x00000015100e7221 */ /* 0x000fe20000000000 */
[----:B------:R-:W-:Y:S01]  /*03b0*/  SEL R15, R20, RZ, !P1 ;  /* 0x000000ff140f7207 */ /* 0x000fe20004800000 */
[----:B------:R-:W-:Y:S01]  /*03c0*/  FMUL R24, R25, R4 ;  /* 0x0000000419187220 */ /* 0x000fe20000400000 */
[----:B------:R-:W-:Y:S02]  /*03d0*/  IADD3 R16, R34, 0x400, RZ ;  /* 0x0000040022107810 */ /* 0x000fe40007ffe0ff */
[----:B------:R-:W-:Y:S02]  /*03e0*/  PRMT R23, R23, 0x7632, R23 ;  /* 0x0000763217177816 */ /* 0x000fe40000000017 */
[----:B------:R-:W-:-:S02]  /*03f0*/  PRMT R13, R13, 0x7632, R13 ;  /* 0x000076320d0d7816 */ /* 0x000fc4000000000d */
[----:B------:R-:W-:Y:S01]  /*0400*/  SEL R22, R22, RZ, !P1 ;  /* 0x000000ff16167207 */ /* 0x000fe20004800000 */
[----:B------:R-:W-:Y:S01]  /*0410*/  FFMA R5, R24, R12, R5 ;  /* 0x0000000c18057223 */ /* 0x000fe20000000005 */
[----:B------:R-:W-:Y:S01]  /*0420*/  CS2R R20, SRZ ;  /* 0x0000000000147805 */ /* 0x000fe2000001ff00 */
[----:B------:R-:W-:Y:S02]  /*0430*/  SHF.L.U32 R18, R15, 0x10, RZ ;  /* 0x000000100f127819 */ /* 0x000fe400000006ff */
[----:B------:R-:W-:Y:S02]  /*0440*/  SHF.L.U32 R23, R23, 0x10, RZ ;  /* 0x0000001017177819 */ /* 0x000fe400000006ff */
[----:B------:R-:W-:Y:S01]  /*0450*/  SHF.L.U32 R30, R13, 0x10, RZ ;  /* 0x000000100d1e7819 */ /* 0x000fe200000006ff */
[----:B------:R-:W-:Y:S01]  /*0460*/  IMAD.WIDE R12, R16, R2, c[0x0][0x168] ;  /* 0x00005a00100c7625 */ /* 0x000fe200078e0202 */
[C---:B------:R-:W-:Y:S02]  /*0470*/  PRMT R15, R22.reuse, 0x7632, R15 ;  /* 0x00007632160f7816 */ /* 0x040fe4000000000f */
[----:B------:R-:W-:Y:S01]  /*0480*/  SHF.L.U32 R27, R22, 0x10, RZ ;  /* 0x00000010161b7819 */ /* 0x000fe200000006ff */
[----:B------:R-:W-:Y:S01]  /*0490*/  FADD R30, R23, R30 ;  /* 0x0000001e171e7221 */ /* 0x000fe20000000000 */
[----:B------:R-:W-:Y:S01]  /*04a0*/  PRMT R17, R15, 0x7632, R17 ;  /* 0x000076320f117816 */ /* 0x000fe20000000011 */
[----:B------:R0:W2:Y:S01]  /*04b0*/  @!P1 LDG.E.EL.64 R20, [R12.64] ;  /* 0x000000040c149981 */ /* 0x0000a2000c2e1b00 */
[----:B------:R-:W-:Y:S01]  /*04c0*/  CS2R R22, SRZ ;  /* 0x0000000000167805 */ /* 0x000fe2000001ff00 */
[----:B------:R-:W-:Y:S01]  /*04d0*/  FADD R27, R27, R18 ;  /* 0x000000121b1b7221 */ /* 0x000fe20000000000 */
[----:B------:R-:W-:-:S02]  /*04e0*/  SHF.L.U32 R15, R15, 0x10, RZ ;  /* 0x000000100f0f7819 */ /* 0x000fc400000006ff */
[----:B------:R-:W-:Y:S01]  /*04f0*/  SHF.L.U32 R18, R17, 0x10, RZ ;  /* 0x0000001011127819 */ /* 0x000fe200000006ff */
[----:B0-----:R-:W-:Y:S01]  /*0500*/  IMAD.WIDE R12, R16, R2, c[0x0][0x170] ;  /* 0x00005c00100c7625 */ /* 0x001fe200078e0202 */
[----:B------:R-:W-:Y:S01]  /*0510*/  CS2R R24, SRZ ;  /* 0x0000000000187805 */ /* 0x000fe2000001ff00 */
[----:B------:R-:W-:Y:S02]  /*0520*/  FADD R8, R8, 1 ;  /* 0x3f80000008087421 */ /* 0x000fe40000000000 */
[----:B------:R-:W-:Y:S01]  /*0530*/  FADD R29, R15, R18 ;  /* 0x000000120f1d7221 */ /* 0x000fe20000000000 */
[----:B------:R0:W3:Y:S01]  /*0540*/  @!P1 LDG.E.EL.64 R22, [R12.64] ;  /* 0x000000040c169981 */ /* 0x0000e2000c2e1b00 */
[----:B------:R-:W-:Y:S01]  /*0550*/  FADD R15, R10, 1 ;  /* 0x3f8000000a0f7421 */ /* 0x000fe20000000000 */
[----:B------:R-:W-:Y:S01]  /*0560*/  FMUL R27, R27, R8 ;  /* 0x000000081b1b7220 */ /* 0x000fe20000400000 */
[----:B0-----:R-:W-:Y:S02]  /*0570*/  IMAD.WIDE R12, R16, R2, c[0x0][0x180] ;  /* 0x00006000100c7625 */ /* 0x001fe400078e0202 */
[----:B------:R-:W-:-:S02]  /*0580*/  FMUL R8, R14, R15 ;  /* 0x0000000f0e087220 */ /* 0x000fc40000400000 */
[----:B------:R-:W-:Y:S01]  /*0590*/  CS2R R14, SRZ ;  /* 0x00000000000e7805 */ /* 0x000fe2000001ff00 */
[----:B------:R0:W4:Y:S01]  /*05a0*/  @!P1 LDG.E.EL.64 R24, [R12.64] ;  /* 0x000000040c189981 */ /* 0x000122000c2e1b00 */
[----:B------:R-:W-:Y:S01]  /*05b0*/  IMAD.WIDE R16, R16, R31, c[0x0][0x198] ;  /* 0x0000660010107625 */ /* 0x000fe200078e021f */
[----:B0-----:R-:W-:-:S06]  /*05c0*/  CS2R R12, SRZ ;  /* 0x00000000000c7805 */ /* 0x001fcc000001ff00 */
[----:B------:R0:W5:Y:S04]  /*05d0*/  @!P1 LDG.E.EL.128 R12, [R16.64] ;  /* 0x00000004100c9981 */ /* 0x000168000c2e1d00 */
[----:B0-----:R-:W2:Y:S01]  /*05e0*/  LDG.E.EL.128 R16, [R32.64+0x1000] ;  /* 0x0010000420107981 */ /* 0x001ea2000c2e1d00 */
[----:B------:R-:W-:Y:S01]  /*05f0*/  FADD R10, R9, 1 ;  /* 0x3f800000090a7421 */ /* 0x000fe20000000000 */
[----:B------:R-:W-:Y:S01]  /*0600*/  FMUL R28, R8, R28 ;  /* 0x0000001c081c7220 */ /* 0x000fe20000400000 */
[----:B------:R-:W-:Y:S02]  /*0610*/  FADD R11, R11, 1 ;  /* 0x3f8000000b0b7421 */ /* 0x000fe40000000000 */
[----:B------:R-:W-:Y:S02]  /*0620*/  FMUL R29, R29, R10 ;  /* 0x0000000a1d1d7220 */ /* 0x000fe40000400000 */
[----:B------:R-:W-:Y:S01]  /*0630*/  FMUL R30, R30, R11 ;  /* 0x0000000b1e1e7220 */ /* 0x000fe20000400000 */
[----:B----4-:R-:W-:-:S04]  /*0640*/  SEL R24, R24, RZ, !P1 ;  /* 0x000000ff18187207 */ /* 0x010fc80004800000 */
[----:B------:R-:W-:-:S05]  /*0650*/  SHF.L.U32 R9, R24, 0x10, RZ ;  /* 0x0000001018097819 */ /* 0x000fca00000006ff */
[----:B------:R-:W-:Y:S01]  /*0660*/  FMUL R9, R9, R4 ;  /* 0x0000000409097220 */ /* 0x000fe20000400000 */
[----:B-----5:R-:W-:Y:S01]  /*0670*/  SEL R12, R12, RZ, !P1 ;  /* 0x000000ff0c0c7207 */ /* 0x020fe20004800000 */
[----:B--2---:R-:W-:-:S04]  /*0680*/  FADD R8, R16, 1 ;  /* 0x3f80000010087421 */ /* 0x004fc80000000000 */
[----:B------:R-:W-:Y:S02]  /*0690*/  FFMA R16, R9, R8, R12 ;  /* 0x0000000809107223 */ /* 0x000fe4000000000c */
[----:B------:R-:W2:Y:S01]  /*06a0*/  LDG.E.EL.128 R8, [R6.64+0x1000] ;  /* 0x0010000406087981 */ /* 0x000ea2000c2e1d00 */
[----:B------:R-:W-:-:S04]  /*06b0*/  SEL R25, R25, RZ, !P1 ;  /* 0x000000ff19197207 */ /* 0x000fc80004800000 */
[C---:B------:R-:W-:Y:S01]  /*06c0*/  SHF.L.U32 R12, R25.reuse, 0x10, RZ ;  /* 0x00000010190c7819 */ /* 0x040fe200000006ff */
[----:B------:R-:W-:Y:S01]  /*06d0*/  FADD R18, R18, 1 ;  /* 0x3f80000012127421 */ /* 0x000fe20000000000 */
[----:B------:R-:W-:Y:S02]  /*06e0*/  SEL R14, R14, RZ, !P1 ;  /* 0x000000ff0e0e7207 */ /* 0x000fe40004800000 */
[----:B------:R-:W-:Y:S01]  /*06f0*/  PRMT R24, R24, 0x7632, R24 ;  /* 0x0000763218187816 */ /* 0x000fe20000000018 */
[----:B------:R-:W-:Y:S01]  /*0700*/  FMUL R12, R12, R4 ;  /* 0x000000040c0c7220 */ /* 0x000fe20000400000 */
[----:B------:R-:W-:-:S03]  /*0710*/  PRMT R25, R25, 0x7632, R25 ;  /* 0x0000763219197816 */ /* 0x000fc60000000019 */
[----:B------:R-:W-:Y:S01]  /*0720*/  FFMA R18, R12, R18, R14 ;  /* 0x000000120c127223 */ /* 0x000fe2000000000e */
[----:B------:R-:W-:Y:S01]  /*0730*/  SHF.L.U32 R12, R24, 0x10, RZ ;  /* 0x00000010180c7819 */ /* 0x000fe200000006ff */
[----:B------:R-:W-:Y:S01]  /*0740*/  FADD R17, R17, 1 ;  /* 0x3f80000011117421 */ /* 0x000fe20000000000 */
[----:B------:R-:W-:Y:S02]  /*0750*/  SEL R13, R13, RZ, !P1 ;  /* 0x000000ff0d0d7207 */ /* 0x000fe40004800000 */
[----:B------:R-:W-:Y:S01]  /*0760*/  SHF.L.U32 R25, R25, 0x10, RZ ;  /* 0x0000001019197819 */ /* 0x000fe200000006ff */
[-C--:B------:R-:W-:Y:S01]  /*0770*/  FMUL R12, R12, R4.reuse ;  /* 0x000000040c0c7220 */ /* 0x080fe20000400000 */
[----:B------:R-:W-:Y:S01]  /*0780*/  SEL R15, R15, RZ, !P1 ;  /* 0x000000ff0f0f7207 */ /* 0x000fe20004800000 */
[----:B------:R-:W-:Y:S01]  /*0790*/  FADD R24, R19, 1 ;  /* 0x3f80000013187421 */ /* 0x000fe20000000000 */
[----:B------:R-:W-:Y:S01]  /*07a0*/  SEL R20, R20, RZ, !P1 ;  /* 0x000000ff14147207 */ /* 0x000fe20004800000 */
[----:B------:R-:W-:Y:S01]  /*07b0*/  FFMA R17, R12, R17, R13 ;  /* 0x000000110c117223 */ /* 0x000fe2000000000d */
[----:B---3--:R-:W-:Y:S01]  /*07c0*/  SEL R22, R22, RZ, !P1 ;  /* 0x000000ff16167207 */ /* 0x008fe20004800000 */
[----:B------:R-:W-:Y:S01]  /*07d0*/  FMUL R12, R25, R4 ;  /* 0x00000004190c7220 */ /* 0x000fe20000400000 */
[----:B------:R-:W-:Y:S01]  /*07e0*/  IADD3 R13, R37, 0x800, RZ ;  /* 0x00000800250d7810 */ /* 0x000fe20007ffe0ff */
[----:B------:R-:W-:Y:S01]  /*07f0*/  FMUL R3, R27, R3 ;  /* 0x000000031b037220 */ /* 0x000fe20000400000 */
[----:B------:R-:W-:Y:S01]  /*0800*/  SHF.L.U32 R27, R20, 0x10, RZ ;  /* 0x00000010141b7819 */ /* 0x000fe200000006ff */
[----:B------:R-:W-:Y:S01]  /*0810*/  FFMA R24, R12, R24, R15 ;  /* 0x000000180c187223 */ /* 0x000fe2000000000f */
[----:B------:R-:W-:-:S02]  /*0820*/  SHF.L.U32 R14, R22, 0x10, RZ ;  /* 0x00000010160e7819 */ /* 0x000fc400000006ff */
[----:B------:R-:W-:Y:S02]  /*0830*/  ISETP.GE.U32.AND P2, PT, R13, 0x900, PT ;  /* 0x000009000d00780c */ /* 0x000fe40003f46070 */
[----:B------:R-:W-:Y:S02]  /*0840*/  PRMT R20, R20, 0x7632, R20 ;  /* 0x0000763214147816 */ /* 0x000fe40000000014 */
[----:B------:R-:W-:Y:S02]  /*0850*/  PRMT R22, R22, 0x7632, R22 ;  /* 0x0000763216167816 */ /* 0x000fe40000000016 */
[----:B------:R-:W-:Y:S02]  /*0860*/  SEL R15, R21, RZ, !P1 ;  /* 0x000000ff150f7207 */ /* 0x000fe40004800000 */
[----:B------:R-:W-:Y:S01]  /*0870*/  SEL R23, R23, RZ, !P1 ;  /* 0x000000ff17177207 */ /* 0x000fe20004800000 */
[----:B------:R-:W-:Y:S01]  /*0880*/  FADD R27, R27, R14 ;  /* 0x0000000e1b1b7221 */ /* 0x000fe20000000000 */
[----:B------:R-:W-:-:S02]  /*0890*/  ISETP.LT.AND P0, PT, R35, 0x200, !P2 ;  /* 0x000002002300780c */ /* 0x000fc40005701270 */
[----:B------:R-:W-:Y:S02]  /*08a0*/  SHF.L.U32 R20, R20, 0x10, RZ ;  /* 0x0000001014147819 */ /* 0x000fe400000006ff */
[----:B------:R-:W-:Y:S02]  /*08b0*/  SHF.L.U32 R25, R22, 0x10, RZ ;  /* 0x0000001016197819 */ /* 0x000fe400000006ff */
[----:B------:R-:W-:Y:S02]  /*08c0*/  SHF.L.U32 R14, R15, 0x10, RZ ;  /* 0x000000100f0e7819 */ /* 0x000fe400000006ff */
[C---:B------:R-:W-:Y:S02]  /*08d0*/  SHF.L.U32 R13, R23.reuse, 0x10, RZ ;  /* 0x00000010170d7819 */ /* 0x040fe400000006ff */
[----:B------:R-:W-:Y:S01]  /*08e0*/  IADD3 R19, R34, 0x800, RZ ;  /* 0x0000080022137810 */ /* 0x000fe20007ffe0ff */
[----:B------:R-:W-:Y:S01]  /*08f0*/  FADD R25, R20, R25 ;  /* 0x0000001914197221 */ /* 0x000fe20000000000 */
[----:B------:R-:W-:Y:S01]  /*0900*/  PRMT R23, R23, 0x7632, R23 ;  /* 0x0000763217177816 */ /* 0x000fe20000000017 */
[----:B------:R-:W-:Y:S01]  /*0910*/  FADD R14, R14, R13 ;  /* 0x0000000d0e0e7221 */ /* 0x000fe20000000000 */
[----:B------:R-:W-:Y:S01]  /*0920*/  CS2R R20, SRZ ;  /* 0x0000000000147805 */ /* 0x000fe2000001ff00 */
[----:B------:R-:W-:Y:S01]  /*0930*/  IMAD.WIDE R12, R19, R2, c[0x0][0x168] ;  /* 0x00005a00130c7625 */ /* 0x000fe200078e0202 */
[----:B------:R-:W-:Y:S01]  /*0940*/  FMUL R26, R30, R26 ;  /* 0x0000001a1e1a7220 */ /* 0x000fe20000400000 */
[----:B------:R-:W-:-:S03]  /*0950*/  SHF.L.U32 R30, R23, 0x10, RZ ;  /* 0x00000010171e7819 */ /* 0x000fc600000006ff */
[----:B------:R0:W3:Y:S01]  /*0960*/  @P0 LDG.E.EL.64 R20, [R12.64] ;  /* 0x000000040c140981 */ /* 0x0000e2000c2e1b00 */
[----:B------:R-:W-:Y:S01]  /*0970*/  PRMT R15, R15, 0x7632, R15 ;  /* 0x000076320f0f7816 */ /* 0x000fe2000000000f */
[----:B0-----:R-:W-:Y:S01]  /*0980*/  IMAD.WIDE R12, R19, R2, c[0x0][0x170] ;  /* 0x00005c00130c7625 */ /* 0x001fe200078e0202 */
[----:B------:R-:W-:Y:S02]  /*0990*/  FMUL R5, R29, R5 ;  /* 0x000000051d057220 */ /* 0x000fe40000400000 */
[----:B------:R-:W-:Y:S01]  /*09a0*/  SHF.L.U32 R15, R15, 0x10, RZ ;  /* 0x000000100f0f7819 */ /* 0x000fe200000006ff */
[----:B--2---:R-:W-:-:S04]  /*09b0*/  FADD R22, R8, 1 ;  /* 0x3f80000008167421 */ /* 0x004fc80000000000 */
[----:B------:R-:W-:Y:S02]  /*09c0*/  FMUL R27, R27, R22 ;  /* 0x000000161b1b7220 */ /* 0x000fe40000400000 */
[----:B------:R-:W-:-:S06]  /*09d0*/  CS2R R22, SRZ ;  /* 0x0000000000167805 */ /* 0x000fcc000001ff00 */
[----:B------:R0:W2:Y:S01]  /*09e0*/  @P0 LDG.E.EL.64 R22, [R12.64] ;  /* 0x000000040c160981 */ /* 0x0000a2000c2e1b00 */
[----:B------:R-:W-:Y:S01]  /*09f0*/  FADD R29, R10, 1 ;  /* 0x3f8000000a1d7421 */ /* 0x000fe20000000000 */
[----:B------:R-:W-:-:S03]  /*0a00*/  FADD R8, R15, R30 ;  /* 0x0000001e0f087221 */ /* 0x000fc60000000000 */
[----:B------:R-:W-:Y:S02]  /*0a10*/  FMUL R29, R14, R29 ;  /* 0x0000001d0e1d7220 */ /* 0x000fe40000400000 */
[----:B------:R-:W-:Y:S01]  /*0a20*/  CS2R R14, SRZ ;  /* 0x00000000000e7805 */ /* 0x000fe2000001ff00 */
[----:B0-----:R-:W-:-:S06]  /*0a30*/  CS2R R12, SRZ ;  /* 0x00000000000c7805 */ /* 0x001fcc000001ff00 */
[----:B------:R-:W4:Y:S01]  /*0a40*/  @!P2 LDG.E.EL.128 R12, [R6.64+0x2000] ;  /* 0x00200004060ca981 */ /* 0x000f22000c2e1d00 */
[----:B------:R-:W-:-:S04]  /*0a50*/  FADD R11, R11, 1 ;  /* 0x3f8000000b0b7421 */ /* 0x000fc80000000000 */
[----:B------:R-:W-:Y:S01]  /*0a60*/  FMUL R11, R8, R11 ;  /* 0x0000000b080b7220 */ /* 0x000fe20000400000 */
[----:B------:R-:W-:-:S04]  /*0a70*/  FADD R8, R9, 1 ;  /* 0x3f80000009087421 */ /* 0x000fc80000000000 */
[----:B------:R-:W-:Y:S01]  /*0a80*/  FMUL R8, R25, R8 ;  /* 0x0000000819087220 */ /* 0x000fe20000400000 */
[----:B------:R-:W-:-:S03]  /*0a90*/  FSEL R3, R3, -RZ, !P1 ;  /* 0x800000ff03037208 */ /* 0x000fc60004800000 */
[----:B------:R-:W-:Y:S01]  /*0aa0*/  FMUL R17, R8, R17 ;  /* 0x0000001108117220 */ /* 0x000fe20000400000 */
[----:B------:R-:W-:Y:S01]  /*0ab0*/  FMUL R18, R29, R18 ;  /* 0x000000121d127220 */ /* 0x000fe20000400000 */
[----:B------:R-:W-:Y:S01]  /*0ac0*/  FMUL R24, R11, R24 ;  /* 0x000000180b187220 */ /* 0x000fe20000400000 */
[----:B------:R-:W-:Y:S01]  /*0ad0*/  FSEL R5, R5, -RZ, !P1 ;  /* 0x800000ff05057208 */ /* 0x000fe20004800000 */
[----:B------:R-:W-:Y:S01]  /*0ae0*/  FMUL R16, R27, R16 ;  /* 0x000000101b107220 */ /* 0x000fe20000400000 */
[----:B------:R-:W-:Y:S01]  /*0af0*/  FSEL R28, R28, -RZ, !P1 ;  /* 0x800000ff1c1c7208 */ /* 0x000fe20004800000 */
[----:B------:R-:W-:Y:S01]  /*0b00*/  FADD R25, RZ, R3 ;  /* 0x00000003ff197221 */ /* 0x000fe20000000000 */
[----:B------:R-:W-:Y:S02]  /*0b10*/  FSEL R3, R18, -RZ, !P1 ;  /* 0x800000ff12037208 */ /* 0x000fe40004800000 */
[----:B------:R-:W-:Y:S01]  /*0b20*/  FSEL R17, R17, -RZ, !P1 ;  /* 0x800000ff11117208 */ /* 0x000fe20004800000 */
[----:B------:R-:W-:Y:S01]  /*0b30*/  FADD R28, RZ, R28 ;  /* 0x0000001cff1c7221 */ /* 0x000fe20000000000 */
[----:B---3--:R-:W-:-:S04]  /*0b40*/  SEL R8, R20, RZ, P0 ;  /* 0x000000ff14087207 */ /* 0x008fc80000000000 */
[----:B------:R-:W-:Y:S02]  /*0b50*/  SHF.L.U32 R11, R8, 0x10, RZ ;  /* 0x00000010080b7819 */ /* 0x000fe400000006ff */
[----:B------:R-:W-:Y:S02]  /*0b60*/  FSEL R16, R16, -RZ, !P1 ;  /* 0x800000ff10107208 */ /* 0x000fe40004800000 */
[----:B------:R-:W-:Y:S01]  /*0b70*/  PRMT R8, R8, 0x7632, R8 ;  /* 0x0000763208087816 */ /* 0x000fe20000000008 */
[----:B------:R-:W-:Y:S01]  /*0b80*/  FADD R3, R28, R3 ;  /* 0x000000031c037221 */ /* 0x000fe20000000000 */
[----:B--2---:R-:W-:-:S04]  /*0b90*/  SEL R9, R22, RZ, P0 ;  /* 0x000000ff16097207 */ /* 0x004fc80000000000 */
[C---:B------:R-:W-:Y:S01]  /*0ba0*/  SHF.L.U32 R10, R9.reuse, 0x10, RZ ;  /* 0x00000010090a7819 */ /* 0x040fe200000006ff */
[----:B------:R-:W-:Y:S01]  /*0bb0*/  FADD R22, RZ, R5 ;  /* 0x00000005ff167221 */ /* 0x000fe20000000000 */
[----:B------:R-:W-:-:S03]  /*0bc0*/  PRMT R9, R9, 0x7632, R9 ;  /* 0x0000763209097816 */ /* 0x000fc60000000009 */
[----:B------:R-:W-:Y:S01]  /*0bd0*/  FADD R18, R11, R10 ;  /* 0x0000000a0b127221 */ /* 0x000fe20000000000 */
[----:B------:R-:W-:Y:S02]  /*0be0*/  SEL R11, R23, RZ, P0 ;  /* 0x000000ff170b7207 */ /* 0x000fe40000000000 */
[----:B------:R-:W-:Y:S01]  /*0bf0*/  SEL R10, R21, RZ, P0 ;  /* 0x000000ff150a7207 */ /* 0x000fe20000000000 */
[----:B------:R-:W-:Y:S01]  /*0c00*/  FADD R22, R22, R17 ;  /* 0x0000001116167221 */ /* 0x000fe20000000000 */
[----:B------:R-:W-:Y:S01]  /*0c10*/  SHF.L.U32 R17, R11, 0x10, RZ ;  /* 0x000000100b117819 */ /* 0x000fe200000006ff */
[----:B------:R-:W-:Y:S01]  /*0c20*/  CS2R R20, SRZ ;  /* 0x0000000000147805 */ /* 0x000fe2000001ff00 */
[----:B------:R-:W-:Y:S01]  /*0c30*/  PRMT R11, R10, 0x7632, R11 ;  /* 0x000076320a0b7816 */ /* 0x000fe2000000000b */
[----:B------:R-:W-:Y:S01]  /*0c40*/  FADD R5, R25, R16 ;  /* 0x0000001019057221 */ /* 0x000fe20000000000 */
[----:B------:R-:W-:Y:S02]  /*0c50*/  SHF.L.U32 R23, R8, 0x10, RZ ;  /* 0x0000001008177819 */ /* 0x000fe400000006ff */
[----:B------:R-:W-:Y:S01]  /*0c60*/  SHF.L.U32 R28, R9, 0x10, RZ ;  /* 0x00000010091c7819 */ /* 0x000fe200000006ff */
[----:B------:R-:W-:Y:S01]  /*0c70*/  IMAD.WIDE R8, R19, R2, c[0x0][0x180] ;  /* 0x0000600013087625 */ /* 0x000fe200078e0202 */
[----:B------:R-:W-:-:S02]  /*0c80*/  SHF.L.U32 R16, R10, 0x10, RZ ;  /* 0x000000100a107819 */ /* 0x000fc400000006ff */
[----:B----4-:R-:W-:Y:S02]  /*0c90*/  SEL R27, R12, RZ, !P2 ;  /* 0x000000ff0c1b7207 */ /* 0x010fe40005000000 */
[C---:B------:R-:W-:Y:S01]  /*0ca0*/  PRMT R12, R11.reuse, 0x7632, R12 ;  /* 0x000076320b0c7816 */ /* 0x040fe2000000000c */
[----:B------:R0:W2:Y:S01]  /*0cb0*/  @P0 LDG.E.EL.64 R20, [R8.64] ;  /* 0x0000000408140981 */ /* 0x0000a2000c2e1b00 */
[----:B------:R-:W-:Y:S01]  /*0cc0*/  SHF.L.U32 R25, R11, 0x10, RZ ;  /* 0x000000100b197819 */ /* 0x000fe200000006ff */
[----:B------:R-:W-:Y:S01]  /*0cd0*/  FADD R2, R16, R17 ;  /* 0x0000001110027221 */ /* 0x000fe20000000000 */
[----:B------:R-:W-:Y:S01]  /*0ce0*/  SHF.L.U32 R12, R12, 0x10, RZ ;  /* 0x000000100c0c7819 */ /* 0x000fe200000006ff */
[----:B------:R-:W-:Y:S01]  /*0cf0*/  CS2R R10, SRZ ;  /* 0x00000000000a7805 */ /* 0x000fe2000001ff00 */
[----:B------:R-:W-:Y:S01]  /*0d00*/  IMAD.WIDE R16, R19, R31, c[0x0][0x198] ;  /* 0x0000660013107625 */ /* 0x000fe200078e021f */
[----:B------:R-:W-:Y:S01]  /*0d10*/  FADD R19, R27, 1 ;  /* 0x3f8000001b137421 */ /* 0x000fe20000000000 */
[----:B0-----:R-:W-:Y:S01]  /*0d20*/  CS2R R8, SRZ ;  /* 0x0000000000087805 */ /* 0x001fe2000001ff00 */
[----:B------:R-:W-:-:S02]  /*0d30*/  FADD R25, R25, R12 ;  /* 0x0000000c19197221 */ /* 0x000fc40000000000 */
[----:B------:R-:W-:Y:S02]  /*0d40*/  FMUL R12, R18, R19 ;  /* 0x00000013120c7220 */ /* 0x000fe40000400000 */
[----:B------:R-:W-:Y:S01]  /*0d50*/  CS2R R18, SRZ ;  /* 0x0000000000127805 */ /* 0x000fe2000001ff00 */
[----:B------:R0:W3:Y:S02]  /*0d60*/  @P0 LDG.E.EL.128 R8, [R16.64] ;  /* 0x0000000410080981 */ /* 0x0000e4000c2e1d00 */
[----:B0-----:R-:W-:-:S06]  /*0d70*/  CS2R R16, SRZ ;  /* 0x0000000000107805 */ /* 0x001fcc000001ff00 */
[----:B------:R-:W4:Y:S01]  /*0d80*/  @!P2 LDG.E.EL.128 R16, [R32.64+0x2000] ;  /* 0x002000042010a981 */ /* 0x000f22000c2e1d00 */
[----:B------:R-:W-:Y:S02]  /*0d90*/  SEL R14, R14, RZ, !P2 ;  /* 0x000000ff0e0e7207 */ /* 0x000fe40005000000 */
[----:B------:R-:W-:Y:S01]  /*0da0*/  SEL R15, R15, RZ, !P2 ;  /* 0x000000ff0f0f7207 */ /* 0x000fe20005000000 */
[----:B------:R-:W-:Y:S01]  /*0db0*/  FADD R23, R23, R28 ;  /* 0x0000001c17177221 */ /* 0x000fe20000000000 */
[----:B------:R-:W-:Y:S01]  /*0dc0*/  SEL R28, R13, RZ, !P2 ;  /* 0x000000ff0d1c7207 */ /* 0x000fe20005000000 */
[----:B------:R-:W-:Y:S02]  /*0dd0*/  FADD R13, R14, 1 ;  /* 0x3f8000000e0d7421 */ /* 0x000fe40000000000 */
[----:B------:R-:W-:Y:S02]  /*0de0*/  FADD R14, R15, 1 ;  /* 0x3f8000000f0e7421 */ /* 0x000fe40000000000 */
[----:B------:R-:W-:-:S02]  /*0df0*/  FMUL R2, R2, R13 ;  /* 0x0000000d02027220 */ /* 0x000fc40000400000 */
[----:B------:R-:W-:Y:S01]  /*0e00*/  FMUL R13, R25, R14 ;  /* 0x0000000e190d7220 */ /* 0x000fe20000400000 */
[----:B------:R-:W-:-:S04]  /*0e10*/  FADD R28, R28, 1 ;  /* 0x3f8000001c1c7421 */ /* 0x000fc80000000000 */
[----:B------:R-:W-:Y:S01]  /*0e20*/  FMUL R23, R23, R28 ;  /* 0x0000001c17177220 */ /* 0x000fe20000400000 */
[----:B------:R-:W-:Y:S02]  /*0e30*/  FSEL R26, R26, -RZ, !P1 ;  /* 0x800000ff1a1a7208 */ /* 0x000fe40004800000 */
[----:B------:R-:W-:Y:S02]  /*0e40*/  FSEL R24, R24, -RZ, !P1 ;  /* 0x800000ff18187208 */ /* 0x000fe40004800000 */
[----:B------:R-:W-:Y:S02]  /*0e50*/  ISETP.GE.AND P3, PT, R36, 0x8, PT ;  /* 0x000000082400780c */ /* 0x000fe40003f66270 */
[----:B--2---:R-:W-:Y:S02]  /*0e60*/  SEL R20, R20, RZ, P0 ;  /* 0x000000ff14147207 */ /* 0x004fe40000000000 */
[----:B------:R-:W-:Y:S02]  /*0e70*/  SEL R21, R21, RZ, P0 ;  /* 0x000000ff15157207 */ /* 0x000fe40000000000 */
[----:B------:R-:W-:-:S02]  /*0e80*/  SHF.L.U32 R25, R20, 0x10, RZ ;  /* 0x0000001014197819 */ /* 0x000fc400000006ff */
[----:B------:R-:W-:Y:S02]  /*0e90*/  SHF.L.U32 R29, R21, 0x10, RZ ;  /* 0x00000010151d7819 */ /* 0x000fe400000006ff */
[----:B---3--:R-:W-:Y:S02]  /*0ea0*/  SEL R8, R8, RZ, P0 ;  /* 0x000000ff08087207 */ /* 0x008fe40000000000 */
[----:B------:R-:W-:Y:S02]  /*0eb0*/  SEL R9, R9, RZ, P0 ;  /* 0x000000ff09097207 */ /* 0x000fe40000000000 */
[----:B------:R-:W-:Y:S02]  /*0ec0*/  SEL R10, R10, RZ, P0 ;  /* 0x000000ff0a0a7207 */ /* 0x000fe40000000000 */
[----:B----4-:R-:W-:Y:S02]  /*0ed0*/  SEL R14, R19, RZ, !P2 ;  /* 0x000000ff130e7207 */ /* 0x010fe40005000000 */
[----:B------:R-:W-:-:S02]  /*0ee0*/  PRMT R19, R20, 0x7632, R19 ;  /* 0x0000763214137816 */ /* 0x000fc40000000013 */
[----:B------:R-:W-:Y:S02]  /*0ef0*/  SEL R17, R17, RZ, !P2 ;  /* 0x000000ff11117207 */ /* 0x000fe40005000000 */
[----:B------:R-:W-:Y:S02]  /*0f00*/  SEL R16, R16, RZ, !P2 ;  /* 0x000000ff10107207 */ /* 0x000fe40005000000 */
[----:B------:R-:W-:Y:S02]  /*0f10*/  SHF.L.U32 R27, R19, 0x10, RZ ;  /* 0x00000010131b7819 */ /* 0x000fe400000006ff */
[----:B------:R-:W-:Y:S01]  /*0f20*/  SEL R15, R18, RZ, !P2 ;  /* 0x000000ff120f7207 */ /* 0x000fe20005000000 */
[----:B------:R-:W-:Y:S01]  /*0f30*/  FADD R18, R17, 1 ;  /* 0x3f80000011127421 */ /* 0x000fe20000000000 */
[----:B------:R-:W-:Y:S01]  /*0f40*/  PRMT R17, R21, 0x7632, R17 ;  /* 0x0000763215117816 */ /* 0x000fe20000000011 */
[----:B------:R-:W-:Y:S01]  /*0f50*/  FADD R21, R16, 1 ;  /* 0x3f80000010157421 */ /* 0x000fe20000000000 */
[-C--:B------:R-:W-:Y:S01]  /*0f60*/  FMUL R19, R25, R4.reuse ;  /* 0x0000000419137220 */ /* 0x080fe20000400000 */
[-C--:B------:R-:W-:Y:S01]  /*0f70*/  FMUL R20, R27, R4.reuse ;  /* 0x000000041b147220 */ /* 0x080fe20000400000 */
[----:B------:R-:W-:Y:S01]  /*0f80*/  SHF.L.U32 R31, R17, 0x10, RZ ;  /* 0x00000010111f7819 */ /* 0x000fe200000006ff */
[----:B------:R-:W-:Y:S01]  /*0f90*/  FADD R15, R15, 1 ;  /* 0x3f8000000f0f7421 */ /* 0x000fe20000000000 */
[----:B------:R-:W-:Y:S01]  /*0fa0*/  FMUL R17, R29, R4 ;  /* 0x000000041d117220 */ /* 0x000fe20000400000 */
[----:B------:R-:W-:Y:S01]  /*0fb0*/  FFMA R19, R19, R21, R8 ;  /* 0x0000001513137223 */ /* 0x000fe20000000008 */
[----:B------:R-:W-:Y:S01]  /*0fc0*/  FFMA R18, R20, R18, R9 ;  /* 0x0000001214127223 */ /* 0x000fe20000000009 */
[----:B------:R-:W-:Y:S01]  /*0fd0*/  SEL R11, R11, RZ, P0 ;  /* 0x000000ff0b0b7207 */ /* 0x000fe20000000000 */
[----:B------:R-:W-:Y:S01]  /*0fe0*/  FFMA R15, R17, R15, R10 ;  /* 0x0000000f110f7223 */ /* 0x000fe2000000000a */
[----:B------:R-:W-:Y:S01]  /*0ff0*/  FADD R14, R14, 1 ;  /* 0x3f8000000e0e7421 */ /* 0x000fe20000000000 */
[----:B------:R-:W-:Y:S01]  /*1000*/  FMUL R16, R31, R4 ;  /* 0x000000041f107220 */ /* 0x000fe20000400000 */
[----:B------:R-:W-:Y:S01]  /*1010*/  FMUL R12, R12, R19 ;  /* 0x000000130c0c7220 */ /* 0x000fe20000400000 */
[----:B------:R-:W-:Y:S01]  /*1020*/  FMUL R18, R23, R18 ;  /* 0x0000001217127220 */ /* 0x000fe20000400000 */
[----:B------:R-:W-:Y:S01]  /*1030*/  FMUL R2, R2, R15 ;  /* 0x0000000f02027220 */ /* 0x000fe20000400000 */
[----:B------:R-:W-:-:S02]  /*1040*/  FFMA R14, R16, R14, R11 ;  /* 0x0000000e100e7223 */ /* 0x000fc4000000000b */
[----:B------:R-:W-:Y:S02]  /*1050*/  FSEL R12, R12, -RZ, P0 ;  /* 0x800000ff0c0c7208 */ /* 0x000fe40000000000 */
[----:B------:R-:W-:Y:S01]  /*1060*/  FSEL R9, R18, -RZ, P0 ;  /* 0x800000ff12097208 */ /* 0x000fe20000000000 */
[----:B------:R-:W-:Y:S01]  /*1070*/  FMUL R13, R13, R14 ;  /* 0x0000000e0d0d7220 */ /* 0x000fe20000400000 */
[----:B------:R-:W-:Y:S01]  /*1080*/  FSEL R2, R2, -RZ, P0 ;  /* 0x800000ff02027208 */ /* 0x000fe20000000000 */
[----:B------:R-:W-:Y:S01]  /*1090*/  FADD R11, RZ, R26 ;  /* 0x0000001aff0b7221 */ /* 0x000fe20000000000 */
[----:B------:R-:W-:Y:S01]  /*10a0*/  FADD R12, R5, R12 ;  /* 0x0000000c050c7221 */ /* 0x000fe20000000000 */
[----:B------:R-:W-:Y:S01]  /*10b0*/  FADD R9, R22, R9 ;  /* 0x0000000916097221 */ /* 0x000fe20000000000 */
[----:B------:R-:W-:Y:S01]  /*10c0*/  FSEL R13, R13, -RZ, P0 ;  /* 0x800000ff0d0d7208 */ /* 0x000fe20000000000 */
[----:B------:R-:W-:Y:S01]  /*10d0*/  FADD R5, R3, R2 ;  /* 0x0000000203057221 */ /* 0x000fe20000000000 */
[----:B------:R-:W-:Y:S01]  /*10e0*/  FADD R24, R11, R24 ;  /* 0x000000180b187221 */ /* 0x000fe20000000000 */
[----:B------:R-:W-:-:S03]  /*10f0*/  FADD R2, R9, R12 ;  /* 0x0000000c09027221 */ /* 0x000fc60000000000 */
[----:B------:R-:W-:Y:S01]  /*1100*/  FADD R3, R24, R13 ;  /* 0x0000000d18037221 */ /* 0x000fe20000000000 */
[----:B------:R-:W-:-:S04]  /*1110*/  FADD R2, R2, R5 ;  /* 0x0000000502027221 */ /* 0x000fc80000000000 */
[----:B------:R-:W-:-:S05]  /*1120*/  FADD R3, R2, R3 ;  /* 0x0000000302037221 */ /* 0x000fca0000000000 */
[----:B------:R-:W0:Y:S02]  /*1130*/  SHFL.BFLY PT, R2, R3, 0x10, 0x1f ;  /* 0x0e001f0003027f89 */ /* 0x000e2400000e0000 */
[----:B0-----:R-:W-:-:S05]  /*1140*/  FADD R5, R3, R2 ;  /* 0x0000000203057221 */ /* 0x001fca0000000000 */
[----:B------:R-:W0:Y:S02]  /*1150*/  SHFL.BFLY PT, R2, R5, 0x8, 0x1f ;  /* 0x0d001f0005027f89 */ /* 0x000e2400000e0000 */
[----:B0-----:R-:W-:-:S05]  /*1160*/  FADD R8, R5, R2 ;  /* 0x0000000205087221 */ /* 0x001fca0000000000 */
[----:B------:R-:W0:Y:S02]  /*1170*/  SHFL.BFLY PT, R9, R8, 0x4, 0x1f ;  /* 0x0c801f0008097f89 */ /* 0x000e2400000e0000 */
[----:B0-----:R-:W-:-:S05]  /*1180*/  FADD R9, R8, R9 ;  /* 0x0000000908097221 */ /* 0x001fca0000000000 */
[----:B------:R-:W0:Y:S01]  /*1190*/  SHFL.BFLY PT, R2, R9, 0x2, 0x1f ;  /* 0x0c401f0009027f89 */ /* 0x000e2200000e0000 */
[----:B------:R-:W-:Y:S01]  /*11a0*/  LOP3.LUT P2, RZ, R36, 0x1f, RZ, 0xc0, !PT ;  /* 0x0000001f24ff7812 */ /* 0x000fe2000784c0ff */
[----:B0-----:R-:W-:-:S05]  /*11b0*/  FADD R10, R9, R2 ;  /* 0x00000002090a7221 */ /* 0x001fca0000000000 */
[----:B------:R-:W0:Y:S01]  /*11c0*/  SHFL.BFLY PT, R11, R10, 0x1, 0x1f ;  /* 0x0c201f000a0b7f89 */ /* 0x000e2200000e0000 */
[----:B------:R-:W-:-:S04]  /*11d0*/  SHF.R.U32.HI R2, RZ, 0x5, R36 ;  /* 0x00000005ff027819 */ /* 0x000fc80000011624 */
[----:B------:R-:W-:-:S04]  /*11e0*/  SHF.L.U32 R2, R2, 0x2, RZ ;  /* 0x0000000202027819 */ /* 0x000fc800000006ff */
[----:B------:R-:W-:Y:S01]  /*11f0*/  LOP3.LUT R2, R2, 0x1c, RZ, 0xe2, !PT ;  /* 0x0000001c02027812 */ /* 0x000fe200078ee2ff */
[----:B0-----:R-:W-:-:S05]  /*1200*/  FADD R11, R10, R11 ;  /* 0x0000000b0a0b7221 */ /* 0x001fca0000000000 */
[----:B------:R-:W-:Y:S04]  /*1210*/  @!P2 STS [R2], R11 ;  /* 0x0000000b0200a388 */ /* 0x000fe80000000800 */
[----:B------:R-:W-:Y:S06]  /*1220*/  BAR.SYNC 0x0 ;  /* 0x0000000000007b1d */ /* 0x000fec0000000000 */
[----:B------:R-:W0:Y:S04]  /*1230*/  @!P3 LDS R0, [R36.X4] ;  /* 0x000000002400b984 */ /* 0x000e280000004800 */
[----:B0-----:R-:W0:Y:S02]  /*1240*/  SHFL.BFLY PT, R3, R0, 0x4, 0x1f ;  /* 0x0c801f0000037f89 */ /* 0x001e2400000e0000 */
[----:B0-----:R-:W-:-:S05]  /*1250*/  FADD R5, R0, R3 ;  /* 0x0000000300057221 */ /* 0x001fca0000000000 */
[----:B------:R-:W0:Y:S01]  /*1260*/  SHFL.BFLY PT, R8, R5, 0x2, 0x1f ;  /* 0x0c401f0005087f89 */ /* 0x000e2200000e0000 */
[----:B------:R-:W-:Y:S01]  /*1270*/  LOP3.LUT P0, RZ, R36, 0x7, RZ, 0xc0, !PT ;  /* 0x0000000724ff7812 */ /* 0x000fe2000780c0ff */
[----:B0-----:R-:W-:-:S05]  /*1280*/  FADD R10, R5, R8 ;  /* 0x00000008050a7221 */ /* 0x001fca0000000000 */
[----:B------:R-:W0:Y:S01]  /*1290*/  SHFL.BFLY PT, R3, R10, 0x1, 0x1f ;  /* 0x0c201f000a037f89 */ /* 0x000e2200000e0000 */
[----:B------:R-:W-:Y:S02]  /*12a0*/  ISETP.LT.AND P0, PT, R36, 0x8, !P0 ;  /* 0x000000082400780c */ /* 0x000fe40004701270 */
[----:B------:R-:W-:Y:S02]  /*12b0*/  SHF.R.S32.HI R12, RZ, 0x1f, R35 ;  /* 0x0000001fff0c7819 */ /* 0x000fe40000011423 */
[----:B------:R-:W-:-:S04]  /*12c0*/  LEA R8, P4, R35, c[0x0][0x1a0], 0x2 ;  /* 0x0000680023087a11 */ /* 0x000fc800078810ff */
[----:B------:R-:W-:Y:S01]  /*12d0*/  LEA.HI.X R9, R35, c[0x0][0x1a4], R12, 0x2, P4 ;  /* 0x0000690023097a11 */ /* 0x000fe200020f140c */
[----:B0-----:R-:W-:Y:S01]  /*12e0*/  FADD R11, R10, R3 ;  /* 0x000000030a0b7221 */ /* 0x001fe20000000000 */
[----:B------:R-:W-:-:S04]  /*12f0*/  MOV R3, RZ ;  /* 0x000000ff00037202 */ /* 0x000fc80000000f00 */
[----:B------:R-:W-:Y:S04]  /*1300*/  @P0 STS [R36.X4], R11 ;  /* 0x0000000b24000388 */ /* 0x000fe80000004800 */
[----:B------:R-:W-:Y:S06]  /*1310*/  BAR.SYNC 0x0 ;  /* 0x0000000000007b1d */ /* 0x000fec0000000000 */
[----:B------:R-:W2:Y:S04]  /*1320*/  @!P1 LDG.E.EL R3, [R8.64] ;  /* 0x0000000408039981 */ /* 0x000ea8000c2e1900 */
[----:B------:R-:W0:Y:S01]  /*1330*/  LDS R0, [RZ] ;  /* 0x00000000ff007984 */ /* 0x000e220000000800 */
[----:B------:R-:W-:-:S02]  /*1340*/  MOV R28, RZ ;  /* 0x000000ff001c7202 */ /* 0x000fc40000000f00 */
[----:B------:R-:W-:Y:S02]  /*1350*/  MOV R20, RZ ;  /* 0x000000ff00147202 */ /* 0x000fe40000000f00 */
[----:B------:R-:W-:Y:S02]  /*1360*/  MOV R21, R32 ;  /* 0x0000002000157202 */ /* 0x000fe40000000f00 */
[----:B------:R-:W-:Y:S01]  /*1370*/  MOV R26, R33 ;  /* 0x00000021001a7202 */ /* 0x000fe20000000f00 */
[----:B0-----:R-:W-:Y:S01]  /*1380*/  FMUL R5, R0, -0.5 ;  /* 0xbf00000000057820 */ /* 0x001fe20000400000 */
[----:B------:R-:W-:Y:S01]  /*1390*/  MOV R0, R7 ;  /* 0x0000000700007202 */ /* 0x000fe20000000f00 */
[----:B--2---:R-:W-:-:S04]  /*13a0*/  FMUL R2, R3, R3 ;  /* 0x0000000303027220 */ /* 0x004fc80000400000 */
[----:B------:R-:W-:Y:S01]  /*13b0*/  FMUL R10, R2, R3 ;  /* 0x00000003020a7220 */ /* 0x000fe20000400000 */
[----:B------:R-:W-:-:S03]  /*13c0*/  MOV R2, R6 ;  /* 0x0000000600027202 */ /* 0x000fc60000000f00 */
[----:B------:R-:W-:Y:S01]  /*13d0*/  FMUL R10, R5, R10 ;  /* 0x0000000a050a7220 */ /* 0x000fe20000400000 */
[----:B------:R-:W-:Y:S01]  /*13e0*/  MOV R5, RZ ;  /* 0x000000ff00057202 */ /* 0x000fe20000000f00 */
[----:B------:R-:W-:Y:S02]  /*13f0*/  CS2R R6, SRZ ;  /* 0x0000000000067805 */ /* 0x000fe4000001ff00 */
[----:B------:R-:W-:-:S01]  /*1400*/  FMUL R27, R10, 0.00043402778101153671741 ;  /* 0x39e38e390a1b7820 */ /* 0x000fc20000400000 */
.L_x_0:
[-C--:B0-----:R-:W-:Y:S01]  /*1410*/  IADD3 R8, R37, R5.reuse, RZ ;  /* 0x0000000525087210 */ /* 0x081fe20007ffe0ff */
[----:B------:R-:W-:Y:S01]  /*1420*/  CS2R R12, SRZ ;  /* 0x00000000000c7805 */ /* 0x000fe2000001ff00 */
[----:B------:R-:W-:Y:S02]  /*1430*/  IADD3 R24, R34, R5, RZ ;  /* 0x0000000522187210 */ /* 0x000fe40007ffe0ff */
[----:B------:R-:W-:Y:S02]  /*1440*/  ISETP.GE.U32.AND P4, PT, R8, 0x900, PT ;  /* 0x000009000800780c */ /* 0x000fe40003f86070 */
[----:B------:R-:W-:Y:S01]  /*1450*/  MOV R15, 0x2 ;  /* 0x00000002000f7802 */ /* 0x000fe20000000f00 */
[----:B------:R-:W-:Y:S01]  /*1460*/  CS2R R8, SRZ ;  /* 0x0000000000087805 */ /* 0x000fe2000001ff00 */
[----:B------:R-:W-:-:S03]  /*1470*/  ISETP.LT.AND P5, PT, R35, 0x200, !P4 ;  /* 0x000002002300780c */ /* 0x000fc600067a1270 */
[----:B------:R-:W-:-:S04]  /*1480*/  IMAD.WIDE R10, R24, R15, c[0x0][0x168] ;  /* 0x00005a00180a7625 */ /* 0x000fc800078e020f */
[----:B------:R-:W-:-:S06]  /*1490*/  IMAD.WIDE R14, R24, R15, c[0x0][0x170] ;  /* 0x00005c00180e7625 */ /* 0x000fcc00078e020f */
[----:B------:R-:W2:Y:S04]  /*14a0*/  @P5 LDG.E.EF.64 R8, [R10.64] ;  /* 0x000000040a085981 */ /* 0x000ea8000c0e1b00 */
[----:B------:R0:W3:Y:S01]  /*14b0*/  @P5 LDG.E.EF.64 R12, [R14.64] ;  /* 0x000000040e0c5981 */ /* 0x0000e2000c0e1b00 */
[----:B------:R-:W-:Y:S01]  /*14c0*/  CS2R R22, SRZ ;  /* 0x0000000000167805 */ /* 0x000fe2000001ff00 */
[----:B------:R-:W-:Y:S01]  /*14d0*/  MOV R18, 0x4 ;  /* 0x0000000400127802 */ /* 0x000fe20000000f00 */
[----:B0-----:R-:W-:Y:S01]  /*14e0*/  CS2R R14, SRZ ;  /* 0x00000000000e7805 */ /* 0x001fe2000001ff00 */
[----:B--2---:R-:W-:Y:S02]  /*14f0*/  SEL R8, R8, RZ, P5 ;  /* 0x000000ff08087207 */ /* 0x004fe40002800000 */
[----:B------:R-:W-:-:S02]  /*1500*/  SEL R16, R9, RZ, P5 ;  /* 0x000000ff09107207 */ /* 0x000fc40002800000 */
[----:B---3--:R-:W-:Y:S02]  /*1510*/  SEL R12, R12, RZ, P5 ;  /* 0x000000ff0c0c7207 */ /* 0x008fe40002800000 */
[----:B------:R-:W-:Y:S02]  /*1520*/  SEL R17, R13, RZ, P5 ;  /* 0x000000ff0d117207 */ /* 0x000fe40002800000 */
[C---:B------:R-:W-:Y:S02]  /*1530*/  PRMT R9, R8.reuse, 0x7632, R9 ;  /* 0x0000763208097816 */ /* 0x040fe40000000009 */
[----:B------:R-:W-:Y:S02]  /*1540*/  SHF.L.U32 R29, R8, 0x10, RZ ;  /* 0x00000010081d7819 */ /* 0x000fe400000006ff */
[----:B------:R-:W-:Y:S02]  /*1550*/  MOV R13, 0x2 ;  /* 0x00000002000d7802 */ /* 0x000fe40000000f00 */
[----:B------:R-:W-:-:S02]  /*1560*/  PRMT R8, R12, 0x7632, R8 ;  /* 0x000076320c087816 */ /* 0x000fc40000000008 */
[----:B------:R-:W-:Y:S02]  /*1570*/  SHF.L.U32 R12, R12, 0x10, RZ ;  /* 0x000000100c0c7819 */ /* 0x000fe400000006ff */
[----:B------:R-:W-:Y:S02]  /*1580*/  SHF.L.U32 R31, R9, 0x10, RZ ;  /* 0x00000010091f7819 */ /* 0x000fe400000006ff */
[----:B------:R-:W-:Y:S01]  /*1590*/  SHF.L.U32 R10, R8, 0x10, RZ ;  /* 0x00000010080a7819 */ /* 0x000fe200000006ff */
[----:B------:R-:W-:Y:S01]  /*15a0*/  IMAD.WIDE R8, R24, R13, c[0x0][0x180] ;  /* 0x0000600018087625 */ /* 0x000fe200078e020d */
[C---:B------:R-:W-:Y:S01]  /*15b0*/  SHF.L.U32 R30, R16.reuse, 0x10, RZ ;  /* 0x00000010101e7819 */ /* 0x040fe200000006ff */
[----:B------:R-:W-:Y:S01]  /*15c0*/  FADD R29, R29, R12 ;  /* 0x0000000c1d1d7221 */ /* 0x000fe20000000000 */
[----:B------:R-:W-:Y:S01]  /*15d0*/  SHF.L.U32 R11, R17, 0x10, RZ ;  /* 0x00000010110b7819 */ /* 0x000fe200000006ff */
[----:B------:R-:W-:Y:S01]  /*15e0*/  FADD R31, R31, R10 ;  /* 0x0000000a1f1f7221 */ /* 0x000fe20000000000 */
[----:B------:R-:W-:Y:S01]  /*15f0*/  PRMT R16, R16, 0x7632, R16 ;  /* 0x0000763210107816 */ /* 0x000fe20000000010 */
[----:B------:R0:W2:Y:S01]  /*1600*/  @P5 LDG.E.EL.64 R22, [R8.64] ;  /* 0x0000000408165981 */ /* 0x0000a2000c2e1b00 */
[----:B------:R-:W-:Y:S01]  /*1610*/  PRMT R17, R17, 0x7632, R17 ;  /* 0x0000763211117816 */ /* 0x000fe20000000011 */
[----:B------:R-:W-:Y:S01]  /*1620*/  CS2R R12, SRZ ;  /* 0x00000000000c7805 */ /* 0x000fe2000001ff00 */
[----:B------:R-:W-:Y:S01]  /*1630*/  SHF.L.U32 R16, R16, 0x10, RZ ;  /* 0x0000001010107819 */ /* 0x000fe200000006ff */
[----:B------:R-:W-:Y:S01]  /*1640*/  FADD R30, R30, R11 ;  /* 0x0000000b1e1e7221 */ /* 0x000fe20000000000 */
[----:B------:R-:W-:Y:S01]  /*1650*/  SHF.L.U32 R17, R17, 0x10, RZ ;  /* 0x0000001011117819 */ /* 0x000fe200000006ff */
[----:B0-----:R-:W-:-:S04]  /*1660*/  IMAD.WIDE R8, R24, R18, c[0x0][0x198] ;  /* 0x0000660018087625 */ /* 0x001fc800078e0212 */
[----:B------:R-:W-:Y:S01]  /*1670*/  FADD R25, R16, R17 ;  /* 0x0000001110197221 */ /* 0x000fe20000000000 */
[----:B------:R-:W-:Y:S01]  /*1680*/  CS2R R18, SRZ ;  /* 0x0000000000127805 */ /* 0x000fe2000001ff00 */
[----:B------:R-:W-:Y:S01]  /*1690*/  CS2R R16, SRZ ;  /* 0x0000000000107805 */ /* 0x000fe2000001ff00 */
[----:B------:R0:W3:Y:S02]  /*16a0*/  @P5 LDG.E.EF.128 R12, [R8.64] ;  /* 0x00000004080c5981 */ /* 0x0000e4000c0e1d00 */
[----:B0-----:R-:W-:Y:S02]  /*16b0*/  @!P4 MOV R8, R2 ;  /* 0x000000020008c202 */ /* 0x001fe40000000f00 */
[----:B------:R-:W-:-:S05]  /*16c0*/  @!P4 MOV R9, R0 ;  /* 0x000000000009c202 */ /* 0x000fca0000000f00 */
[----:B------:R0:W4:Y:S02]  /*16d0*/  @!P4 LDG.E.EL.128 R16, [R8.64] ;  /* 0x000000040810c981 */ /* 0x000124000c2e1d00 */
[----:B0-----:R-:W-:Y:S01]  /*16e0*/  CS2R R8, SRZ ;  /* 0x0000000000087805 */ /* 0x001fe2000001ff00 */
[----:B----4-:R-:W-:Y:S02]  /*16f0*/  SEL R18, R18, RZ, !P4 ;  /* 0x000000ff12127207 */ /* 0x010fe40006000000 */
[----:B------:R-:W-:Y:S02]  /*1700*/  SEL R17, R17, RZ, !P4 ;  /* 0x000000ff11117207 */ /* 0x000fe40006000000 */
[----:B------:R-:W-:Y:S01]  /*1710*/  SEL R16, R16, RZ, !P4 ;  /* 0x000000ff10107207 */ /* 0x000fe20006000000 */
[----:B------:R-:W-:Y:S01]  /*1720*/  FADD R11, R18, 1 ;  /* 0x3f800000120b7421 */ /* 0x000fe20000000000 */
[----:B------:R-:W-:Y:S01]  /*1730*/  SEL R19, R19, RZ, !P4 ;  /* 0x000000ff13137207 */ /* 0x000fe20006000000 */
[----:B------:R-:W-:-:S02]  /*1740*/  FADD R10, R17, 1 ;  /* 0x3f800000110a7421 */ /* 0x000fc40000000000 */
[----:B------:R-:W-:Y:S01]  /*1750*/  FADD R16, R16, 1 ;  /* 0x3f80000010107421 */ /* 0x000fe20000000000 */
[----:B------:R-:W-:Y:S01]  /*1760*/  FMUL R30, R30, R11 ;  /* 0x0000000b1e1e7220 */ /* 0x000fe20000400000 */
[----:B------:R-:W-:Y:S01]  /*1770*/  FMUL R31, R31, R10 ;  /* 0x0000000a1f1f7220 */ /* 0x000fe20000400000 */
[----:B------:R-:W-:Y:S01]  /*1780*/  @!P4 MOV R17, R26 ;  /* 0x0000001a0011c202 */ /* 0x000fe20000000f00 */
[----:B------:R-:W-:Y:S01]  /*1790*/  FMUL R29, R29, R16 ;  /* 0x000000101d1d7220 */ /* 0x000fe20000400000 */
[----:B------:R-:W-:Y:S01]  /*17a0*/  CS2R R10, SRZ ;  /* 0x00000000000a7805 */ /* 0x000fe2000001ff00 */
[----:B------:R-:W-:Y:S01]  /*17b0*/  @!P4 MOV R16, R21 ;  /* 0x000000150010c202 */ /* 0x000fe20000000f00 */
[----:B------:R-:W-:Y:S01]  /*17c0*/  FADD R36, R19, 1 ;  /* 0x3f80000013247421 */ /* 0x000fe20000000000 */
[----:B------:R-:W-:-:S03]  /*17d0*/  MOV R18, 0x4 ;  /* 0x0000000400127802 */ /* 0x000fc60000000f00 */
[----:B------:R-:W-:Y:S01]  /*17e0*/  FMUL R36, R25, R36 ;  /* 0x0000002419247220 */ /* 0x000fe20000400000 */
[----:B------:R0:W4:Y:S01]  /*17f0*/  @!P4 LDG.E.EL.128 R8, [R16.64] ;  /* 0x000000041008c981 */ /* 0x000122000c2e1d00 */
[----:B------:R-:W-:Y:S02]  /*1800*/  IMAD.WIDE R24, R24, R18, c[0x0][0x160] ;  /* 0x0000580018187625 */ /* 0x000fe400078e0212 */
[----:B------:R-:W-:Y:S01]  /*1810*/  CS2R R18, SRZ ;  /* 0x0000000000127805 */ /* 0x000fe2000001ff00 */
[----:B0-----:R-:W-:-:S06]  /*1820*/  CS2R R16, SRZ ;  /* 0x0000000000107805 */ /* 0x001fcc000001ff00 */
[----:B------:R-:W5:Y:S01]  /*1830*/  @P5 LDG.E.EL.128 R16, [R24.64] ;  /* 0x0000000418105981 */ /* 0x000f62000c2e1d00 */
[----:B--2---:R-:W-:Y:S02]  /*1840*/  SEL R23, R23, RZ, P5 ;  /* 0x000000ff17177207 */ /* 0x004fe40002800000 */
[----:B------:R-:W-:Y:S02]  /*1850*/  SEL R22, R22, RZ, P5 ;  /* 0x000000ff16167207 */ /* 0x000fe40002800000 */
[----:B---3--:R-:W-:Y:S02]  /*1860*/  SEL R12, R12, RZ, P5 ;  /* 0x000000ff0c0c7207 */ /* 0x008fe40002800000 */
[----:B------:R-:W-:-:S04]  /*1870*/  IADD3 R5, R5, 0x400, RZ ;  /* 0x0000040005057810 */ /* 0x000fc80007ffe0ff */
[----:B------:R-:W-:Y:S01]  /*1880*/  ISETP.GE.U32.AND P6, PT, R5, 0x900, PT ;  /* 0x000009000500780c */ /* 0x000fe20003fc6070 */
[----:B------:R-:W-:Y:S01]  /*1890*/  ULDC.64 UR6, c[0x0][0x118] ;  /* 0x0000460000067ab9 */ /* 0x000fe20000000a00 */
[----:B----4-:R-:W-:Y:S02]  /*18a0*/  SEL R11, R11, RZ, !P4 ;  /* 0x000000ff0b0b7207 */ /* 0x010fe40006000000 */
[----:B-----5:R-:W-:-:S05]  /*18b0*/  SEL R19, R19, RZ, P5 ;  /* 0x000000ff13137207 */ /* 0x020fca0002800000 */
[-C--:B------:R-:W-:Y:S01]  /*18c0*/  FFMA R36, R36, R3.reuse, R19 ;  /* 0x0000000324247223 */ /* 0x080fe20000000013 */
[----:B------:R-:W-:Y:S02]  /*18d0*/  SEL R19, R18, RZ, P5 ;  /* 0x000000ff12137207 */ /* 0x000fe40002800000 */
[----:B------:R-:W-:Y:S02]  /*18e0*/  SEL R18, R17, RZ, P5 ;  /* 0x000000ff11127207 */ /* 0x000fe40002800000 */
[----:B------:R-:W-:Y:S01]  /*18f0*/  PRMT R17, R23, 0x7632, R17 ;  /* 0x0000763217117816 */ /* 0x000fe20000000011 */
[----:B------:R-:W-:-:S03]  /*1900*/  FFMA R30, R30, R3, R19 ;  /* 0x000000031e1e7223 */ /* 0x000fc60000000013 */
[----:B------:R-:W-:Y:S02]  /*1910*/  SHF.L.U32 R17, R17, 0x10, RZ ;  /* 0x0000001011117819 */ /* 0x000fe400000006ff */
[----:B------:R-:W-:Y:S01]  /*1920*/  SEL R19, R15, RZ, P5 ;  /* 0x000000ff0f137207 */ /* 0x000fe20002800000 */
[----:B------:R-:W-:Y:S02]  /*1930*/  FADD R15, R11, 1 ;  /* 0x3f8000000b0f7421 */ /* 0x000fe40000000000 */
[----:B------:R-:W-:Y:S01]  /*1940*/  FMUL R11, R17, R4 ;  /* 0x00000004110b7220 */ /* 0x000fe20000400000 */
[----:B------:R-:W-:Y:S02]  /*1950*/  SEL R16, R16, RZ, P5 ;  /* 0x000000ff10107207 */ /* 0x000fe40002800000 */
[----:B------:R-:W-:Y:S01]  /*1960*/  SEL R10, R10, RZ, !P4 ;  /* 0x000000ff0a0a7207 */ /* 0x000fe20006000000 */
[----:B------:R-:W-:Y:S01]  /*1970*/  FFMA R11, R11, R15, R19 ;  /* 0x0000000f0b0b7223 */ /* 0x000fe20000000013 */
[----:B------:R-:W-:Y:S01]  /*1980*/  SHF.L.U32 R19, R23, 0x10, RZ ;  /* 0x0000001017137819 */ /* 0x000fe200000006ff */
[----:B------:R-:W-:Y:S01]  /*1990*/  FFMA R16, R29, R3, R16 ;  /* 0x000000031d107223 */ /* 0x000fe20000000010 */
[----:B------:R-:W-:Y:S01]  /*19a0*/  SEL R29, R14, RZ, P5 ;  /* 0x000000ff0e1d7207 */ /* 0x000fe20002800000 */
[----:B------:R-:W-:-:S02]  /*19b0*/  FADD R23, R10, 1 ;  /* 0x3f8000000a177421 */ /* 0x000fc40000000000 */
[----:B------:R-:W-:-:S04]  /*19c0*/  FMUL R10, R19, R4 ;  /* 0x00000004130a7220 */ /* 0x000fc80000400000 */
[--C-:B------:R-:W-:Y:S01]  /*19d0*/  FFMA R10, R10, R23, R29.reuse ;  /* 0x000000170a0a7223 */ /* 0x100fe2000000001d */
[----:B------:R-:W-:-:S03]  /*19e0*/  PRMT R29, R22, 0x7632, R29 ;  /* 0x00007632161d7816 */ /* 0x000fc6000000001d */
[-C--:B------:R-:W-:Y:S01]  /*19f0*/  FFMA R30, R27, R10.reuse, R30 ;  /* 0x0000000a1b1e7223 */ /* 0x080fe2000000001e */
[----:B------:R-:W-:Y:S02]  /*1a00*/  SEL R9, R9, RZ, !P4 ;  /* 0x000000ff09097207 */ /* 0x000fe40006000000 */
[----:B------:R-:W-:Y:S01]  /*1a10*/  SHF.L.U32 R29, R29, 0x10, RZ ;  /* 0x000000101d1d7819 */ /* 0x000fe200000006ff */
[----:B------:R-:W-:Y:S01]  /*1a20*/  FFMA R10, R27, R10, R30 ;  /* 0x0000000a1b0a7223 */ /* 0x000fe2000000001e */
[----:B------:R-:W-:Y:S02]  /*1a30*/  SEL R8, R8, RZ, !P4 ;  /* 0x000000ff08087207 */ /* 0x000fe40006000000 */
[----:B------:R-:W-:Y:S02]  /*1a40*/  SEL R30, R13, RZ, P5 ;  /* 0x000000ff0d1e7207 */ /* 0x000fe40002800000 */
[----:B------:R-:W-:Y:S01]  /*1a50*/  SHF.L.U32 R13, R22, 0x10, RZ ;  /* 0x00000010160d7819 */ /* 0x000fe200000006ff */
[----:B------:R-:W-:Y:S01]  /*1a60*/  FFMA R18, R31, R3, R18 ;  /* 0x000000031f127223 */ /* 0x000fe20000000012 */
[----:B------:R-:W-:Y:S01]  /*1a70*/  FADD R14, R9, 1 ;  /* 0x3f800000090e7421 */ /* 0x000fe20000000000 */
[-C--:B------:R-:W-:Y:S01]  /*1a80*/  FMUL R9, R29, R4.reuse ;  /* 0x000000041d097220 */ /* 0x080fe20000400000 */
[----:B------:R-:W-:Y:S01]  /*1a90*/  FADD R31, R8, 1 ;  /* 0x3f800000081f7421 */ /* 0x000fe20000000000 */
[----:B------:R-:W-:-:S02]  /*1aa0*/  FMUL R8, R13, R4 ;  /* 0x000000040d087220 */ /* 0x000fc40000400000 */
[----:B------:R-:W-:Y:S02]  /*1ab0*/  FFMA R9, R9, R14, R30 ;  /* 0x0000000e09097223 */ /* 0x000fe4000000001e */
[----:B------:R-:W-:Y:S01]  /*1ac0*/  FFMA R8, R8, R31, R12 ;  /* 0x0000001f08087223 */ /* 0x000fe2000000000c */
[C---:B------:R-:W-:Y:S01]  /*1ad0*/  FFMA R36, R27.reuse, R11, R36 ;  /* 0x0000000b1b247223 */ /* 0x040fe20000000024 */
[----:B------:R-:W-:Y:S01]  /*1ae0*/  FFMA R18, R27, R9, R18 ;  /* 0x000000091b127223 */ /* 0x000fe20000000012 */
[----:B------:R-:W-:Y:S01]  /*1af0*/  FMUL R12, R23, R10 ;  /* 0x0000000a170c7220 */ /* 0x000fe20000400000 */
[C---:B------:R-:W-:Y:S01]  /*1b00*/  FFMA R16, R27.reuse, R8, R16 ;  /* 0x000000081b107223 */ /* 0x040fe20000000010 */
[C---:B------:R-:W-:Y:S01]  /*1b10*/  FFMA R11, R27.reuse, R11, R36 ;  /* 0x0000000b1b0b7223 */ /* 0x040fe20000000024 */
[----:B------:R-:W-:Y:S01]  /*1b20*/  FFMA R9, R27, R9, R18 ;  /* 0x000000091b097223 */ /* 0x000fe20000000012 */
[----:B------:R-:W-:Y:S01]  /*1b30*/  FMUL R19, R19, R12 ;  /* 0x0000000c13137220 */ /* 0x000fe20000400000 */
[----:B------:R-:W-:Y:S01]  /*1b40*/  FFMA R8, R27, R8, R16 ;  /* 0x000000081b087223 */ /* 0x000fe20000000010 */
[----:B------:R-:W-:Y:S01]  /*1b50*/  FMUL R16, R15, R11 ;  /* 0x0000000b0f107220 */ /* 0x000fe20000400000 */
[----:B------:R-:W-:-:S02]  /*1b60*/  FMUL R14, R14, R9 ;  /* 0x000000090e0e7220 */ /* 0x000fc40000400000 */
[----:B------:R-:W-:Y:S01]  /*1b70*/  FMUL R12, R31, R8 ;  /* 0x000000081f0c7220 */ /* 0x000fe20000400000 */
[----:B------:R-:W-:Y:S01]  /*1b80*/  FSEL R18, R19, -RZ, P5 ;  /* 0x800000ff13127208 */ /* 0x000fe20002800000 */
[----:B------:R-:W-:Y:S01]  /*1b90*/  FMUL R14, R29, R14 ;  /* 0x0000000e1d0e7220 */ /* 0x000fe20000400000 */
[----:B------:R-:W-:Y:S01]  /*1ba0*/  FMUL R16, R17, R16 ;  /* 0x0000001011107220 */ /* 0x000fe20000400000 */
[----:B------:R-:W-:Y:S02]  /*1bb0*/  FMUL R12, R13, R12 ;  /* 0x0000000c0d0c7220 */ /* 0x000fe40000400000 */
[----:B------:R-:W-:Y:S01]  /*1bc0*/  FADD R17, R18, R7 ;  /* 0x0000000712117221 */ /* 0x000fe20000000000 */
[----:B------:R-:W-:Y:S01]  /*1bd0*/  FSEL R7, R14, -RZ, P5 ;  /* 0x800000ff0e077208 */ /* 0x000fe20002800000 */
[----:B------:R0:W-:Y:S01]  /*1be0*/  @P5 STG.E.128 [R24.64], R8 ;  /* 0x0000000818005986 */ /* 0x0001e2000c101d06 */
[----:B------:R-:W-:Y:S02]  /*1bf0*/  FSEL R13, R12, -RZ, P5 ;  /* 0x800000ff0c0d7208 */ /* 0x000fe40002800000 */
[----:B------:R-:W-:-:S02]  /*1c00*/  FSEL R15, R16, -RZ, P5 ;  /* 0x800000ff100f7208 */ /* 0x000fc40002800000 */
[----:B------:R-:W-:Y:S02]  /*1c10*/  IADD3 R2, P4, R2, 0x1000, RZ ;  /* 0x0000100002027810 */ /* 0x000fe40007f9e0ff */
[----:B------:R-:W-:Y:S01]  /*1c20*/  IADD3 R21, P5, R21, 0x1000, RZ ;  /* 0x0000100015157810 */ /* 0x000fe20007fbe0ff */
[----:B------:R-:W-:Y:S01]  /*1c30*/  FADD R6, R7, R6 ;  /* 0x0000000607067221 */ /* 0x000fe20000000000 */
[----:B------:R-:W-:Y:S01]  /*1c40*/  FADD R28, R13, R28 ;  /* 0x0000001c0d1c7221 */ /* 0x000fe20000000000 */
[----:B------:R-:W-:Y:S01]  /*1c50*/  FADD R20, R15, R20 ;  /* 0x000000140f147221 */ /* 0x000fe20000000000 */
[----:B------:R-:W-:Y:S02]  /*1c60*/  IADD3.X R0, RZ, R0, RZ, P4, !PT ;  /* 0x00000000ff007210 */ /* 0x000fe400027fe4ff */
[----:B------:R-:W-:Y:S02]  /*1c70*/  IADD3.X R26, RZ, R26, RZ, P5, !PT ;  /* 0x0000001aff1a7210 */ /* 0x000fe40002ffe4ff */
[----:B------:R-:W-:Y:S01]  /*1c80*/  MOV R7, R17 ;  /* 0x0000001100077202 */ /* 0x000fe20000000f00 */
[----:B------:R-:W-:Y:S05]  /*1c90*/  @!P6 BRA `(.L_x_0) ;  /* 0xfffff7700000e947 */ /* 0x000fea000383ffff */
[----:B------:R-:W-:Y:S01]  /*1ca0*/  FADD R0, R6, R28 ;  /* 0x0000001c06007221 */ /* 0x000fe20000000000 */
[----:B------:R-:W1:Y:S03]  /*1cb0*/  S2R R19, SR_TID.X ;  /* 0x0000000000137919 */ /* 0x000e660000002100 */
[----:B------:R-:W-:Y:S01]  /*1cc0*/  FADD R0, R17, R0 ;  /* 0x0000000011007221 */ /* 0x000fe20000000000 */
[----:B------:R-:W-:Y:S06]  /*1cd0*/  BAR.SYNC 0x0 ;  /* 0x0000000000007b1d */ /* 0x000fec0000000000 */
[----:B------:R-:W-:-:S05]  /*1ce0*/  FADD R0, R20, R0 ;  /* 0x0000000014007221 */ /* 0x000fca0000000000 */
[----:B------:R-:W2:Y:S01]  /*1cf0*/  SHFL.BFLY PT, R3, R0, 0x10, 0x1f ;  /* 0x0e001f0000037f89 */ /* 0x000ea200000e0000 */
[----:B01----:R-:W-:-:S04]  /*1d00*/  SHF.R.U32.HI R8, RZ, 0x5, R19 ;  /* 0x00000005ff087819 */ /* 0x003fc80000011613 */
[----:B------:R-:W-:-:S04]  /*1d10*/  SHF.L.U32 R8, R8, 0x2, RZ ;  /* 0x0000000208087819 */ /* 0x000fc800000006ff */
[----:B------:R-:W-:Y:S02]  /*1d20*/  LOP3.LUT R10, R8, 0x1c, RZ, 0xe2, !PT ;  /* 0x0000001c080a7812 */ /* 0x000fe400078ee2ff */
[----:B------:R-:W-:Y:S01]  /*1d30*/  CS2R R8, SRZ ;  /* 0x0000000000087805 */ /* 0x000fe2000001ff00 */
[----:B--2---:R-:W-:-:S05]  /*1d40*/  FADD R3, R0, R3 ;  /* 0x0000000300037221 */ /* 0x004fca0000000000 */
[----:B------:R-:W0:Y:S02]  /*1d50*/  SHFL.BFLY PT, R2, R3, 0x8, 0x1f ;  /* 0x0d001f0003027f89 */ /* 0x000e2400000e0000 */
[----:B0-----:R-:W-:-:S05]  /*1d60*/  FADD R2, R3, R2 ;  /* 0x0000000203027221 */ /* 0x001fca0000000000 */
[----:B------:R-:W0:Y:S02]  /*1d70*/  SHFL.BFLY PT, R5, R2, 0x4, 0x1f ;  /* 0x0c801f0002057f89 */ /* 0x000e2400000e0000 */
[----:B0-----:R-:W-:-:S05]  /*1d80*/  FADD R5, R2, R5 ;  /* 0x0000000502057221 */ /* 0x001fca0000000000 */
[----:B------:R-:W0:Y:S02]  /*1d90*/  SHFL.BFLY PT, R6, R5, 0x2, 0x1f ;  /* 0x0c401f0005067f89 */ /* 0x000e2400000e0000 */
[----:B0-----:R-:W-:Y:S01]  /*1da0*/  FADD R6, R5, R6 ;  /* 0x0000000605067221 */ /* 0x001fe20000000000 */
[----:B------:R-:W-:-:S04]  /*1db0*/  MOV R5, 0x4 ;  /* 0x0000000400057802 */ /* 0x000fc80000000f00 */
[----:B------:R-:W0:Y:S01]  /*1dc0*/  SHFL.BFLY PT, R7, R6, 0x1, 0x1f ;  /* 0x0c201f0006077f89 */ /* 0x000e2200000e0000 */
[----:B------:R-:W-:Y:S01]  /*1dd0*/  IMAD.WIDE R16, R34, R5, c[0x0][0x160] ;  /* 0x0000580022107625 */ /* 0x000fe200078e0205 */
[----:B0-----:R-:W-:-:S05]  /*1de0*/  FADD R7, R6, R7 ;  /* 0x0000000706077221 */ /* 0x001fca0000000000 */
[----:B------:R-:W-:Y:S04]  /*1df0*/  @!P2 STS [R10], R7 ;  /* 0x000000070a00a388 */ /* 0x000fe80000000800 */
[----:B------:R-:W-:Y:S06]  /*1e00*/  BAR.SYNC 0x0 ;  /* 0x0000000000007b1d */ /* 0x000fec0000000000 */
[----:B------:R-:W0:Y:S04]  /*1e10*/  @!P3 LDS R11, [R19.X4] ;  /* 0x00000000130bb984 */ /* 0x000e280000004800 */
[----:B0-----:R-:W0:Y:S02]  /*1e20*/  SHFL.BFLY PT, R0, R11, 0x4, 0x1f ;  /* 0x0c801f000b007f89 */ /* 0x001e2400000e0000 */
[----:B0-----:R-:W-:-:S02]  /*1e30*/  FADD R0, R11, R0 ;  /* 0x000000000b007221 */ /* 0x001fc40000000000 */
[----:B------:R-:W-:-:S03]  /*1e40*/  CS2R R10, SRZ ;  /* 0x00000000000a7805 */ /* 0x000fc6000001ff00 */
[----:B------:R-:W0:Y:S02]  /*1e50*/  SHFL.BFLY PT, R3, R0, 0x2, 0x1f ;  /* 0x0c401f0000037f89 */ /* 0x000e2400000e0000 */
[----:B0-----:R-:W-:-:S05]  /*1e60*/  FADD R3, R0, R3 ;  /* 0x0000000300037221 */ /* 0x001fca0000000000 */
[----:B------:R-:W0:Y:S01]  /*1e70*/  SHFL.BFLY PT, R2, R3, 0x1, 0x1f ;  /* 0x0c201f0003027f89 */ /* 0x000e2200000e0000 */
[----:B------:R-:W-:Y:S01]  /*1e80*/  CS2R R6, SRZ ;  /* 0x0000000000067805 */ /* 0x000fe2000001ff00 */
[----:B0-----:R-:W-:Y:S01]  /*1e90*/  FADD R2, R3, R2 ;  /* 0x0000000203027221 */ /* 0x001fe20000000000 */
[----:B------:R-:W-:-:S04]  /*1ea0*/  MOV R3, 0x2 ;  /* 0x0000000200037802 */ /* 0x000fc80000000f00 */
[----:B------:R-:W-:Y:S04]  /*1eb0*/  @P0 STS [R19.X4], R2 ;  /* 0x0000000213000388 */ /* 0x000fe80000004800 */
[----:B------:R-:W-:Y:S06]  /*1ec0*/  BAR.SYNC 0x0 ;  /* 0x0000000000007b1d */ /* 0x000fec0000000000 */
[----:B------:R-:W-:Y:S01]  /*1ed0*/  IMAD.WIDE R18, R34, R3, c[0x0][0x180] ;  /* 0x0000600022127625 */ /* 0x000fe200078e0203 */
[----:B------:R-:W2:Y:S04]  /*1ee0*/  @!P1 LDG.E.EF.128 R8, [R16.64] ;  /* 0x0000000610089981 */ /* 0x000ea8000c0e1d00 */
[----:B------:R-:W3:Y:S04]  /*1ef0*/  LDG.E.EL.128 R12, [R32.64] ;  /* 0x00000006200c7981 */ /* 0x000ee8000c2e1d00 */
[----:B------:R-:W4:Y:S04]  /*1f00*/  @!P1 LDG.E.EF.64 R6, [R18.64] ;  /* 0x0000000612069981 */ /* 0x000f28000c0e1b00 */
[----:B------:R-:W0:Y:S02]  /*1f10*/  LDS R0, [RZ] ;  /* 0x00000000ff007984 */ /* 0x000e240000000800 */
[----:B0-----:R-:W-:Y:S01]  /*1f20*/  FMUL R0, R0, -0.5 ;  /* 0xbf00000000007820 */ /* 0x001fe20000400000 */
[----:B--2---:R-:W-:Y:S01]  /*1f30*/  SEL R2, R9, RZ, !P1 ;  /* 0x000000ff09027207 */ /* 0x004fe20004800000 */
[----:B------:R-:W-:Y:S01]  /*1f40*/  FMUL R9, R4, R4 ;  /* 0x0000000404097220 */ /* 0x000fe20000400000 */
[----:B------:R-:W-:-:S02]  /*1f50*/  SEL R21, R8, RZ, !P1 ;  /* 0x000000ff08157207 */ /* 0x000fc40004800000 */
[----:B------:R-:W-:Y:S01]  /*1f60*/  SEL R8, R11, RZ, !P1 ;  /* 0x000000ff0b087207 */ /* 0x000fe20004800000 */
[----:B---3--:R-:W-:Y:S01]  /*1f70*/  FADD R15, R15, 1 ;  /* 0x3f8000000f0f7421 */ /* 0x008fe20000000000 */
[----:B------:R-:W-:Y:S01]  /*1f80*/  FMUL R9, R9, R4 ;  /* 0x0000000409097220 */ /* 0x000fe20000400000 */
[----:B------:R-:W-:Y:S01]  /*1f90*/  FADD R13, R13, 1 ;  /* 0x3f8000000d0d7421 */ /* 0x000fe20000000000 */
[----:B----4-:R-:W-:Y:S01]  /*1fa0*/  SEL R7, R7, RZ, !P1 ;  /* 0x000000ff07077207 */ /* 0x010fe20004800000 */
[----:B------:R-:W-:Y:S01]  /*1fb0*/  FMUL R15, R15, R8 ;  /* 0x000000080f0f7220 */ /* 0x000fe20000400000 */
[----:B------:R-:W-:Y:S01]  /*1fc0*/  SEL R6, R6, RZ, !P1 ;  /* 0x000000ff06067207 */ /* 0x000fe20004800000 */
[----:B------:R-:W-:Y:S01]  /*1fd0*/  FADD R12, R12, 1 ;  /* 0x3f8000000c0c7421 */ /* 0x000fe20000000000 */
[----:B------:R-:W-:Y:S01]  /*1fe0*/  PRMT R8, R7, 0x7632, R8 ;  /* 0x0000763207087816 */ /* 0x000fe20000000008 */
[----:B------:R-:W-:Y:S01]  /*1ff0*/  FMUL R0, R0, R9 ;  /* 0x0000000900007220 */ /* 0x000fe20000400000 */
[----:B------:R-:W-:Y:S01]  /*2000*/  FMUL R19, R13, R2 ;  /* 0x000000020d137220 */ /* 0x000fe20000400000 */
[----:B------:R-:W-:Y:S01]  /*2010*/  PRMT R2, R6, 0x7632, R2 ;  /* 0x0000763206027816 */ /* 0x000fe20000000002 */
[----:B------:R-:W-:Y:S01]  /*2020*/  FMUL R17, R12, R21 ;  /* 0x000000150c117220 */ /* 0x000fe20000400000 */
[----:B------:R-:W-:Y:S01]  /*2030*/  SEL R23, R10, RZ, !P1 ;  /* 0x000000ff0a177207 */ /* 0x000fe20004800000 */
[----:B------:R-:W-:Y:S01]  /*2040*/  FADD R14, R14, 1 ;  /* 0x3f8000000e0e7421 */ /* 0x000fe20000000000 */
[----:B------:R-:W-:Y:S01]  /*2050*/  SHF.L.U32 R11, R7, 0x10, RZ ;  /* 0x00000010070b7819 */ /* 0x000fe200000006ff */
[----:B------:R-:W-:Y:S01]  /*2060*/  FMUL R0, R0, 0.00043402778101153671741 ;  /* 0x39e38e3900007820 */ /* 0x000fe20000400000 */
[----:B------:R-:W-:Y:S01]  /*2070*/  SHF.L.U32 R13, R8, 0x10, RZ ;  /* 0x00000010080d7819 */ /* 0x000fe200000006ff */
[-C--:B------:R-:W-:Y:S01]  /*2080*/  FMUL R17, R17, R4.reuse ;  /* 0x0000000411117220 */ /* 0x080fe20000400000 */
[----:B------:R-:W-:Y:S01]  /*2090*/  SHF.L.U32 R9, R6, 0x10, RZ ;  /* 0x0000001006097819 */ /* 0x000fe200000006ff */
[----:B------:R-:W-:Y:S01]  /*20a0*/  FMUL R21, R14, R23 ;  /* 0x000000170e157220 */ /* 0x000fe20000400000 */
[----:B------:R-:W-:Y:S01]  /*20b0*/  SHF.L.U32 R7, R2, 0x10, RZ ;  /* 0x0000001002077819 */ /* 0x000fe200000006ff */
[-C--:B------:R-:W-:Y:S01]  /*20c0*/  FMUL R2, R19, R4.reuse ;  /* 0x0000000413027220 */ /* 0x080fe20000400000 */
[C---:B------:R-:W-:Y:S01]  /*20d0*/  FMUL R6, R0.reuse, R11 ;  /* 0x0000000b00067220 */ /* 0x040fe20000400000 */
[C---:B------:R-:W-:Y:S01]  /*20e0*/  FMUL R8, R0.reuse, R13 ;  /* 0x0000000d00087220 */ /* 0x040fe20000400000 */
[C---:B------:R-:W-:Y:S01]  /*20f0*/  FFMA R10, R0.reuse, R9, R17 ;  /* 0x00000009000a7223 */ /* 0x040fe20000000011 */
[C---:B------:R-:W-:Y:S01]  /*2100*/  FFMA R2, R0.reuse, R7, R2 ;  /* 0x0000000700027223 */ /* 0x040fe20000000002 */
[-C--:B------:R-:W-:Y:S01]  /*2110*/  FFMA R6, R21, R4.reuse, R6 ;  /* 0x0000000415067223 */ /* 0x080fe20000000006 */
[----:B------:R-:W-:Y:S01]  /*2120*/  FFMA R8, R15, R4, R8 ;  /* 0x000000040f087223 */ /* 0x000fe20000000008 */
[C---:B------:R-:W-:Y:S01]  /*2130*/  FFMA R10, R0.reuse, R9, R10 ;  /* 0x00000009000a7223 */ /* 0x040fe2000000000a */
[C---:B------:R-:W-:Y:S01]  /*2140*/  FFMA R7, R0.reuse, R7, R2 ;  /* 0x0000000700077223 */ /* 0x040fe20000000002 */
[C---:B------:R-:W-:Y:S01]  /*2150*/  FFMA R6, R0.reuse, R11, R6 ;  /* 0x0000000b00067223 */ /* 0x040fe20000000006 */
[----:B------:R-:W-:Y:S01]  /*2160*/  FFMA R13, R0, R13, R8 ;  /* 0x0000000d000d7223 */ /* 0x000fe20000000008 */
[C---:B------:R-:W-:Y:S01]  /*2170*/  IADD3 R2, R34.reuse, 0x400, RZ ;  /* 0x0000040022027810 */ /* 0x040fe20007ffe0ff */
[----:B------:R-:W-:Y:S01]  /*2180*/  CS2R R8, SRZ ;  /* 0x0000000000087805 */ /* 0x000fe2000001ff00 */
[----:B------:R-:W-:Y:S01]  /*2190*/  F2FP.BF16.PACK_AB R22, R7, R10 ;  /* 0x0000000a0716723e */ /* 0x000fe200000010ff */
[----:B------:R-:W-:Y:S01]  /*21a0*/  IMAD.WIDE R18, R34, R3, c[0x0][0x1a8] ;  /* 0x00006a0022127625 */ /* 0x000fe200078e0203 */
[----:B------:R-:W-:Y:S01]  /*21b0*/  F2FP.BF16.PACK_AB R23, R13, R6 ;  /* 0x000000060d17723e */ /* 0x000fe200000010ff */
[----:B------:R-:W-:-:S02]  /*21c0*/  CS2R R10, SRZ ;  /* 0x00000000000a7805 */ /* 0x000fc4000001ff00 */
[C---:B------:R-:W-:Y:S01]  /*21d0*/  IMAD.WIDE R16, R2.reuse, R5, c[0x0][0x160] ;  /* 0x0000580002107625 */ /* 0x040fe200078e0205 */
[----:B------:R-:W-:Y:S01]  /*21e0*/  CS2R R6, SRZ ;  /* 0x0000000000067805 */ /* 0x000fe2000001ff00 */
[----:B------:R0:W-:Y:S02]  /*21f0*/  @!P1 STG.E.64 [R18.64], R22 ;  /* 0x0000001612009986 */ /* 0x0001e4000c101b06 */
[----:B------:R-:W-:Y:S02]  /*2200*/  IMAD.WIDE R20, R2, R3, c[0x0][0x180] ;  /* 0x0000600002147625 */ /* 0x000fe400078e0203 */
[----:B------:R-:W2:Y:S04]  /*2210*/  @!P1 LDG.E.EF.128 R8, [R16.64] ;  /* 0x0000000610089981 */ /* 0x000ea8000c0e1d00 */
[----:B------:R-:W3:Y:S04]  /*2220*/  LDG.E.EL.128 R12, [R32.64+0x1000] ;  /* 0x00100006200c7981 */ /* 0x000ee8000c2e1d00 */
[----:B------:R-:W4:Y:S01]  /*2230*/  @!P1 LDG.E.EF.64 R6, [R20.64] ;  /* 0x0000000614069981 */ /* 0x000f22000c0e1b00 */
[----:B------:R-:W-:-:S02]  /*2240*/  IADD3 R37, R37, 0x800, RZ ;  /* 0x0000080025257810 */ /* 0x000fc40007ffe0ff */
[----:B------:R-:W-:Y:S02]  /*2250*/  IADD3 R34, R34, 0x800, RZ ;  /* 0x0000080022227810 */ /* 0x000fe40007ffe0ff */
[----:B------:R-:W-:-:S04]  /*2260*/  ISETP.GE.U32.AND P0, PT, R37, 0x900, PT ;  /* 0x000009002500780c */ /* 0x000fc80003f06070 */
[----:B------:R-:W-:Y:S02]  /*2270*/  ISETP.LT.AND P2, PT, R35, 0x200, !P0 ;  /* 0x000002002300780c */ /* 0x000fe40004741270 */
[----:B--2---:R-:W-:Y:S02]  /*2280*/  SEL R25, R8, RZ, !P1 ;  /* 0x000000ff08197207 */ /* 0x004fe40004800000 */
[----:B------:R-:W-:Y:S02]  /*2290*/  SEL R8, R9, RZ, !P1 ;  /* 0x000000ff09087207 */ /* 0x000fe40004800000 */
[----:B------:R-:W-:Y:S01]  /*22a0*/  SEL R9, R10, RZ, !P1 ;  /* 0x000000ff0a097207 */ /* 0x000fe20004800000 */
[----:B---3--:R-:W-:Y:S01]  /*22b0*/  FADD R14, R14, 1 ;  /* 0x3f8000000e0e7421 */ /* 0x008fe20000000000 */
[----:B------:R-:W-:Y:S01]  /*22c0*/  FADD R13, R13, 1 ;  /* 0x3f8000000d0d7421 */ /* 0x000fe20000000000 */
[----:B------:R-:W-:Y:S01]  /*22d0*/  FADD R12, R12, 1 ;  /* 0x3f8000000c0c7421 */ /* 0x000fe20000000000 */
[----:B----4-:R-:W-:Y:S01]  /*22e0*/  SEL R7, R7, RZ, !P1 ;  /* 0x000000ff07077207 */ /* 0x010fe20004800000 */
[----:B------:R-:W-:Y:S01]  /*22f0*/  FMUL R21, R9, R14 ;  /* 0x0000000e09157220 */ /* 0x000fe20000400000 */
[----:B------:R-:W-:Y:S01]  /*2300*/  SEL R6, R6, RZ, !P1 ;  /* 0x000000ff06067207 */ /* 0x000fe20004800000 */
[----:B0-----:R-:W-:Y:S01]  /*2310*/  FMUL R19, R8, R13 ;  /* 0x0000000d08137220 */ /* 0x001fe20000400000 */
[----:B------:R-:W-:Y:S01]  /*2320*/  PRMT R9, R7, 0x7632, R9 ;  /* 0x0000763207097816 */ /* 0x000fe20000000009 */
[----:B------:R-:W-:Y:S01]  /*2330*/  FADD R15, R15, 1 ;  /* 0x3f8000000f0f7421 */ /* 0x000fe20000000000 */
[----:B------:R-:W-:Y:S01]  /*2340*/  SEL R10, R11, RZ, !P1 ;  /* 0x000000ff0b0a7207 */ /* 0x000fe20004800000 */
[----:B------:R-:W-:Y:S01]  /*2350*/  FMUL R17, R25, R12 ;  /* 0x0000000c19117220 */ /* 0x000fe20000400000 */
[----:B------:R-:W-:-:S02]  /*2360*/  PRMT R8, R6, 0x7632, R8 ;  /* 0x0000763206087816 */ /* 0x000fc40000000008 */
[----:B------:R-:W-:Y:S01]  /*2370*/  SHF.L.U32 R13, R7, 0x10, RZ ;  /* 0x00000010070d7819 */ /* 0x000fe200000006ff */
[----:B------:R-:W-:Y:S01]  /*2380*/  FMUL R15, R10, R15 ;  /* 0x0000000f0a0f7220 */ /* 0x000fe20000400000 */
[----:B------:R-:W-:Y:S01]  /*2390*/  SHF.L.U32 R9, R9, 0x10, RZ ;  /* 0x0000001009097819 */ /* 0x000fe200000006ff */
[-C--:B------:R-:W-:Y:S01]  /*23a0*/  FMUL R17, R17, R4.reuse ;  /* 0x0000000411117220 */ /* 0x080fe20000400000 */
[----:B------:R-:W-:Y:S01]  /*23b0*/  SHF.L.U32 R11, R6, 0x10, RZ ;  /* 0x00000010060b7819 */ /* 0x000fe200000006ff */
[-C--:B------:R-:W-:Y:S01]  /*23c0*/  FMUL R6, R19, R4.reuse ;  /* 0x0000000413067220 */ /* 0x080fe20000400000 */
[----:B------:R-:W-:Y:S01]  /*23d0*/  SHF.L.U32 R7, R8, 0x10, RZ ;  /* 0x0000001008077819 */ /* 0x000fe200000006ff */
[C---:B------:R-:W-:Y:S01]  /*23e0*/  FMUL R8, R0.reuse, R13 ;  /* 0x0000000d00087220 */ /* 0x040fe20000400000 */
[C---:B------:R-:W-:Y:S01]  /*23f0*/  FMUL R10, R0.reuse, R9 ;  /* 0x00000009000a7220 */ /* 0x040fe20000400000 */
[----:B------:R-:W-:Y:S01]  /*2400*/  FFMA R12, R0, R11, R17 ;  /* 0x0000000b000c7223 */ /* 0x000fe20000000011 */
[----:B------:R-:W-:Y:S01]  /*2410*/  IMAD.WIDE R16, R34, R5, c[0x0][0x160] ;  /* 0x0000580022107625 */ /* 0x000fe200078e0205 */
[C---:B------:R-:W-:Y:S01]  /*2420*/  FFMA R6, R0.reuse, R7, R6 ;  /* 0x0000000700067223 */ /* 0x040fe20000000006 */
[-C--:B------:R-:W-:Y:S01]  /*2430*/  FFMA R8, R21, R4.reuse, R8 ;  /* 0x0000000415087223 */ /* 0x080fe20000000008 */
[----:B------:R-:W-:Y:S01]  /*2440*/  FFMA R10, R15, R4, R10 ;  /* 0x000000040f0a7223 */ /* 0x000fe2000000000a */
[C---:B------:R-:W-:Y:S01]  /*2450*/  FFMA R12, R0.reuse, R11, R12 ;  /* 0x0000000b000c7223 */ /* 0x040fe2000000000c */
[C---:B------:R-:W-:Y:S01]  /*2460*/  FFMA R7, R0.reuse, R7, R6 ;  /* 0x0000000700077223 */ /* 0x040fe20000000006 */
[C---:B------:R-:W-:Y:S01]  /*2470*/  FFMA R8, R0.reuse, R13, R8 ;  /* 0x0000000d00087223 */ /* 0x040fe20000000008 */
[----:B------:R-:W-:Y:S01]  /*2480*/  FFMA R9, R0, R9, R10 ;  /* 0x0000000900097223 */ /* 0x000fe2000000000a */
[----:B------:R-:W-:Y:S01]  /*2490*/  CS2R R14, SRZ ;  /* 0x00000000000e7805 */ /* 0x000fe2000001ff00 */
[----:B------:R-:W-:Y:S01]  /*24a0*/  CS2R R10, SRZ ;  /* 0x00000000000a7805 */ /* 0x000fe2000001ff00 */
[----:B------:R-:W-:Y:S01]  /*24b0*/  F2FP.BF16.PACK_AB R18, R7, R12 ;  /* 0x0000000c0712723e */ /* 0x000fe200000010ff */
[----:B------:R-:W-:Y:S01]  /*24c0*/  IMAD.WIDE R6, R2, R3, c[0x0][0x1a8] ;  /* 0x00006a0002067625 */ /* 0x000fe200078e0203 */
[----:B------:R-:W-:Y:S01]  /*24d0*/  F2FP.BF16.PACK_AB R19, R9, R8 ;  /* 0x000000080913723e */ /* 0x000fe200000010ff */
[----:B------:R-:W-:Y:S01]  /*24e0*/  CS2R R12, SRZ ;  /* 0x00000000000c7805 */ /* 0x000fe2000001ff00 */
[----:B------:R-:W-:-:S03]  /*24f0*/  CS2R R8, SRZ ;  /* 0x0000000000087805 */ /* 0x000fc6000001ff00 */
[----:B------:R0:W-:Y:S04]  /*2500*/  @!P1 STG.E.64 [R6.64], R18 ;  /* 0x0000001206009986 */ /* 0x0001e8000c101b06 */
[----:B------:R-:W2:Y:S04]  /*2510*/  @!P0 LDG.E.EL.128 R12, [R32.64+0x2000] ;  /* 0x00200006200c8981 */ /* 0x000ea8000c2e1d00 */
[----:B------:R-:W3:Y:S01]  /*2520*/  @P2 LDG.E.EF.128 R8, [R16.64] ;  /* 0x0000000610082981 */ /* 0x000ee2000c0e1d00 */
[----:B0-----:R-:W-:Y:S01]  /*2530*/  CS2R R6, SRZ ;  /* 0x0000000000067805 */ /* 0x001fe2000001ff00 */
[----:B------:R-:W-:-:S05]  /*2540*/  IMAD.WIDE R18, R34, R3, c[0x0][0x180] ;  /* 0x0000600022127625 */ /* 0x000fca00078e0203 */
[----:B------:R-:W4:Y:S01]  /*2550*/  @P2 LDG.E.EF.64 R6, [R18.64] ;  /* 0x0000000612062981 */ /* 0x000f22000c0e1b00 */
[----:B------:R-:W-:Y:S01]  /*2560*/  IMAD.WIDE R34, R34, R3, c[0x0][0x1a8] ;  /* 0x00006a0022227625 */ /* 0x000fe200078e0203 */
[----:B--2---:R-:W-:Y:S02]  /*2570*/  SEL R5, R13, RZ, !P0 ;  /* 0x000000ff0d057207 */ /* 0x004fe40004000000 */
[----:B------:R-:W-:Y:S02]  /*2580*/  SEL R2, R12, RZ, !P0 ;  /* 0x000000ff0c027207 */ /* 0x000fe40004000000 */
[----:B---3--:R-:W-:Y:S01]  /*2590*/  SEL R13, R8, RZ, P2 ;  /* 0x000000ff080d7207 */ /* 0x008fe20001000000 */
[----:B------:R-:W-:Y:S01]  /*25a0*/  FADD R5, R5, 1 ;  /* 0x3f80000005057421 */ /* 0x000fe20000000000 */
[----:B------:R-:W-:Y:S01]  /*25b0*/  SEL R8, R9, RZ, P2 ;  /* 0x000000ff09087207 */ /* 0x000fe20001000000 */
[----:B------:R-:W-:Y:S01]  /*25c0*/  FADD R2, R2, 1 ;  /* 0x3f80000002027421 */ /* 0x000fe20000000000 */
[----:B------:R-:W-:-:S02]  /*25d0*/  SEL R12, R15, RZ, !P0 ;  /* 0x000000ff0f0c7207 */ /* 0x000fc40004000000 */
[----:B------:R-:W-:Y:S01]  /*25e0*/  SEL R17, R10, RZ, P2 ;  /* 0x000000ff0a117207 */ /* 0x000fe20001000000 */
[----:B------:R-:W-:Y:S01]  /*25f0*/  FMUL R15, R8, R5 ;  /* 0x00000005080f7220 */ /* 0x000fe20000400000 */
[----:B------:R-:W-:Y:S01]  /*2600*/  SEL R14, R14, RZ, !P0 ;  /* 0x000000ff0e0e7207 */ /* 0x000fe20004000000 */
[----:B------:R-:W-:Y:S01]  /*2610*/  FADD R5, R12, 1 ;  /* 0x3f8000000c057421 */ /* 0x000fe20000000000 */
[----:B------:R-:W-:Y:S01]  /*2620*/  SEL R10, R11, RZ, P2 ;  /* 0x000000ff0b0a7207 */ /* 0x000fe20001000000 */
[----:B------:R-:W-:Y:S01]  /*2630*/  FMUL R13, R13, R2 ;  /* 0x000000020d0d7220 */ /* 0x000fe20000400000 */
[----:B----4-:R-:W-:Y:S01]  /*2640*/  SEL R7, R7, RZ, P2 ;  /* 0x000000ff07077207 */ /* 0x010fe20001000000 */
[----:B------:R-:W-:Y:S01]  /*2650*/  FADD R2, R14, 1 ;  /* 0x3f8000000e027421 */ /* 0x000fe20000000000 */
[----:B------:R-:W-:Y:S01]  /*2660*/  SEL R6, R6, RZ, P2 ;  /* 0x000000ff06067207 */ /* 0x000fe20001000000 */
[----:B------:R-:W-:Y:S01]  /*2670*/  FMUL R19, R10, R5 ;  /* 0x000000050a137220 */ /* 0x000fe20000400000 */
[----:B------:R-:W-:Y:S01]  /*2680*/  PRMT R5, R7, 0x7632, R5 ;  /* 0x0000763207057816 */ /* 0x000fe20000000005 */
[----:B------:R-:W-:Y:S01]  /*2690*/  FMUL R17, R17, R2 ;  /* 0x0000000211117220 */ /* 0x000fe20000400000 */
[----:B------:R-:W-:Y:S01]  /*26a0*/  PRMT R2, R6, 0x7632, R2 ;  /* 0x0000763206027816 */ /* 0x000fe20000000002 */
[----:B------:R-:W-:Y:S01]  /*26b0*/  FMUL R13, R13, R4 ;  /* 0x000000040d0d7220 */ /* 0x000fe20000400000 */
[----:B------:R-:W-:-:S02]  /*26c0*/  SHF.L.U32 R7, R7, 0x10, RZ ;  /* 0x0000001007077819 */ /* 0x000fc400000006ff */
[----:B------:R-:W-:Y:S02]  /*26d0*/  SHF.L.U32 R11, R5, 0x10, RZ ;  /* 0x00000010050b7819 */ /* 0x000fe400000006ff */
[----:B------:R-:W-:Y:S01]  /*26e0*/  SHF.L.U32 R9, R6, 0x10, RZ ;  /* 0x0000001006097819 */ /* 0x000fe200000006ff */
[----:B------:R-:W-:Y:S01]  /*26f0*/  FMUL R6, R0, R7 ;  /* 0x0000000700067220 */ /* 0x000fe20000400000 */
[----:B------:R-:W-:Y:S01]  /*2700*/  SHF.L.U32 R5, R2, 0x10, RZ ;  /* 0x0000001002057819 */ /* 0x000fe200000006ff */
[-C--:B------:R-:W-:Y:S01]  /*2710*/  FMUL R2, R15, R4.reuse ;  /* 0x000000040f027220 */ /* 0x080fe20000400000 */
[C---:B------:R-:W-:Y:S01]  /*2720*/  FMUL R8, R0.reuse, R11 ;  /* 0x0000000b00087220 */ /* 0x040fe20000400000 */
[C---:B------:R-:W-:Y:S01]  /*2730*/  FFMA R10, R0.reuse, R9, R13 ;  /* 0x00000009000a7223 */ /* 0x040fe2000000000d */
[-C--:B------:R-:W-:Y:S01]  /*2740*/  FFMA R6, R17, R4.reuse, R6 ;  /* 0x0000000411067223 */ /* 0x080fe20000000006 */
[C---:B------:R-:W-:Y:S01]  /*2750*/  FFMA R2, R0.reuse, R5, R2 ;  /* 0x0000000500027223 */ /* 0x040fe20000000002 */
[----:B------:R-:W-:Y:S01]  /*2760*/  FFMA R8, R19, R4, R8 ;  /* 0x0000000413087223 */ /* 0x000fe20000000008 */
[C---:B------:R-:W-:Y:S01]  /*2770*/  FFMA R10, R0.reuse, R9, R10 ;  /* 0x00000009000a7223 */ /* 0x040fe2000000000a */
[C---:B------:R-:W-:Y:S01]  /*2780*/  FFMA R6, R0.reuse, R7, R6 ;  /* 0x0000000700067223 */ /* 0x040fe20000000006 */
[C---:B------:R-:W-:Y:S01]  /*2790*/  FFMA R5, R0.reuse, R5, R2 ;  /* 0x0000000500057223 */ /* 0x040fe20000000002 */
[----:B------:R-:W-:-:S04]  /*27a0*/  FFMA R11, R0, R11, R8 ;  /* 0x0000000b000b7223 */ /* 0x000fc80000000008 */
[----:B------:R-:W-:Y:S02]  /*27b0*/  F2FP.BF16.PACK_AB R10, R5, R10 ;  /* 0x0000000a050a723e */ /* 0x000fe400000010ff */
[----:B------:R-:W-:Y:S01]  /*27c0*/  F2FP.BF16.PACK_AB R11, R11, R6 ;  /* 0x000000060b0b723e */ /* 0x000fe200000010ff */
[----:B------:R-:W-:Y:S06]  /*27d0*/  @!P2 EXIT ;  /* 0x000000000000a94d */ /* 0x000fec0003800000 */
[----:B------:R-:W-:Y:S01]  /*27e0*/  STG.E.64 [R34.64], R10 ;  /* 0x0000000a22007986 */ /* 0x000fe2000c101b06 */
[----:B------:R-:W-:Y:S05]  /*27f0*/  EXIT ;  /* 0x000000000000794d */ /* 0x000fea0003800000 */
.L_x_1:
[----:B------:R-:W-:-:S00]  /*2800*/  BRA `(.L_x_1) ;  /* 0xfffffff000007947 */ /* 0x000fc0000383ffff */
[----:B------:R-:W-:-:S00]  /*2810*/  NOP ;  /* 0x0000000000007918 */ /* 0x000fc00000000000 */
        /* <DEDUP_REMOVED lines=14> */
.L_x_2:


//--------------------- .nv.shared.triton__0d1d2d3d4d5d6d7d8d9d10de11de --------------------------
	.section	.nv.shared.triton__0d1d2d3d4d5d6d7d8d9d10de11de,"aw",@nobits
	.align	16
